//
// Generated by NVIDIA NVVM Compiler
//
// Compiler Build ID: CL-36424714
// Cuda compilation tools, release 13.0, V13.0.88
// Based on NVVM 20.0.0
//

.version 9.0
.target sm_100
.address_size 64

	// .globl	_Z20computeRowMeanKernelPKfPfii
.extern .shared .align 16 .b8 sdata[];

.visible .entry _Z20computeRowMeanKernelPKfPfii(
	.param .u64 .ptr .align 1 _Z20computeRowMeanKernelPKfPfii_param_0,
	.param .u64 .ptr .align 1 _Z20computeRowMeanKernelPKfPfii_param_1,
	.param .u32 _Z20computeRowMeanKernelPKfPfii_param_2,
	.param .u32 _Z20computeRowMeanKernelPKfPfii_param_3
)
{
	.reg .pred 	%p<11>;
	.reg .b32 	%r<43>;
	.reg .b32 	%f<29>;
	.reg .b64 	%rd<15>;

	ld.param.u64 	%rd3, [_Z20computeRowMeanKernelPKfPfii_param_0];
	ld.param.u64 	%rd2, [_Z20computeRowMeanKernelPKfPfii_param_1];
	ld.param.u32 	%r20, [_Z20computeRowMeanKernelPKfPfii_param_3];
	cvta.to.global.u64 	%rd1, %rd3;
	mov.u32 	%r1, %ctaid.x;
	mov.u32 	%r2, %tid.x;
	mov.u32 	%r42, %ntid.x;
	shl.b32 	%r21, %r2, 2;
	mov.u32 	%r22, sdata;
	add.s32 	%r4, %r22, %r21;
	mov.b32 	%r23, 0;
	st.shared.u32 	[%r4], %r23;
	bar.sync 	0;
	setp.ge.s32 	%p1, %r2, %r20;
	@%p1 bra 	$L__BB0_8;
	mul.lo.s32 	%r5, %r20, %r1;
	ld.shared.f32 	%f28, [%r4];
	add.s32 	%r24, %r2, %r42;
	max.u32 	%r25, %r20, %r24;
	setp.lt.u32 	%p2, %r24, %r20;
	selp.u32 	%r26, 1, 0, %p2;
	add.s32 	%r27, %r24, %r26;
	sub.s32 	%r28, %r25, %r27;
	div.u32 	%r29, %r28, %r42;
	add.s32 	%r6, %r29, %r26;
	and.b32  	%r30, %r6, 3;
	setp.eq.s32 	%p3, %r30, 3;
	mov.u32 	%r40, %r2;
	@%p3 bra 	$L__BB0_4;
	add.s32 	%r38, %r2, %r5;
	add.s32 	%r31, %r6, 1;
	and.b32  	%r32, %r31, 3;
	neg.s32 	%r37, %r32;
	mov.u32 	%r40, %r2;
$L__BB0_3:
	.pragma "nounroll";
	mul.wide.s32 	%rd4, %r38, 4;
	add.s64 	%rd5, %rd1, %rd4;
	ld.global.f32 	%f10, [%rd5];
	add.f32 	%f28, %f10, %f28;
	add.s32 	%r40, %r40, %r42;
	add.s32 	%r38, %r38, %r42;
	add.s32 	%r37, %r37, 1;
	setp.ne.s32 	%p4, %r37, 0;
	@%p4 bra 	$L__BB0_3;
$L__BB0_4:
	setp.lt.u32 	%p5, %r6, 3;
	@%p5 bra 	$L__BB0_7;
	shl.b32 	%r34, %r42, 2;
	cvt.u64.u32 	%rd8, %r34;
$L__BB0_6:
	add.s32 	%r33, %r40, %r5;
	mul.wide.s32 	%rd6, %r33, 4;
	add.s64 	%rd7, %rd1, %rd6;
	ld.global.f32 	%f11, [%rd7];
	add.f32 	%f12, %f11, %f28;
	add.s64 	%rd9, %rd7, %rd8;
	ld.global.f32 	%f13, [%rd9];
	add.f32 	%f14, %f13, %f12;
	add.s64 	%rd10, %rd9, %rd8;
	ld.global.f32 	%f15, [%rd10];
	add.f32 	%f16, %f15, %f14;
	add.s64 	%rd11, %rd10, %rd8;
	ld.global.f32 	%f17, [%rd11];
	add.f32 	%f28, %f17, %f16;
	add.s32 	%r40, %r34, %r40;
	setp.lt.s32 	%p6, %r40, %r20;
	@%p6 bra 	$L__BB0_6;
$L__BB0_7:
	st.shared.f32 	[%r4], %f28;
$L__BB0_8:
	bar.sync 	0;
	setp.lt.u32 	%p7, %r42, 2;
	@%p7 bra 	$L__BB0_12;
$L__BB0_9:
	shr.u32 	%r19, %r42, 1;
	setp.ge.u32 	%p8, %r2, %r19;
	@%p8 bra 	$L__BB0_11;
	shl.b32 	%r35, %r19, 2;
	add.s32 	%r36, %r4, %r35;
	ld.shared.f32 	%f18, [%r36];
	ld.shared.f32 	%f19, [%r4];
	add.f32 	%f20, %f18, %f19;
	st.shared.f32 	[%r4], %f20;
$L__BB0_11:
	bar.sync 	0;
	setp.gt.u32 	%p9, %r42, 3;
	mov.u32 	%r42, %r19;
	@%p9 bra 	$L__BB0_9;
$L__BB0_12:
	setp.ne.s32 	%p10, %r2, 0;
	@%p10 bra 	$L__BB0_14;
	ld.shared.f32 	%f21, [sdata];
	cvt.rn.f32.s32 	%f22, %r20;
	div.rn.f32 	%f23, %f21, %f22;
	cvta.to.global.u64 	%rd12, %rd2;
	mul.wide.u32 	%rd13, %r1, 4;
	add.s64 	%rd14, %rd12, %rd13;
	st.global.f32 	[%rd14], %f23;
$L__BB0_14:
	ret;

}
	// .globl	_Z24computeRowVarianceKernelPKfS0_Pfii
.visible .entry _Z24computeRowVarianceKernelPKfS0_Pfii(
	.param .u64 .ptr .align 1 _Z24computeRowVarianceKernelPKfS0_Pfii_param_0,
	.param .u64 .ptr .align 1 _Z24computeRowVarianceKernelPKfS0_Pfii_param_1,
	.param .u64 .ptr .align 1 _Z24computeRowVarianceKernelPKfS0_Pfii_param_2,
	.param .u32 _Z24computeRowVarianceKernelPKfS0_Pfii_param_3,
	.param .u32 _Z24computeRowVarianceKernelPKfS0_Pfii_param_4
)
{
	.reg .pred 	%p<11>;
	.reg .b32 	%r<43>;
	.reg .b32 	%f<35>;
	.reg .b64 	%rd<19>;

	ld.param.u64 	%rd4, [_Z24computeRowVarianceKernelPKfS0_Pfii_param_0];
	ld.param.u64 	%rd2, [_Z24computeRowVarianceKernelPKfS0_Pfii_param_1];
	ld.param.u64 	%rd3, [_Z24computeRowVarianceKernelPKfS0_Pfii_param_2];
	ld.param.u32 	%r20, [_Z24computeRowVarianceKernelPKfS0_Pfii_param_4];
	cvta.to.global.u64 	%rd1, %rd4;
	mov.u32 	%r1, %ctaid.x;
	mov.u32 	%r2, %tid.x;
	mov.u32 	%r42, %ntid.x;
	shl.b32 	%r21, %r2, 2;
	mov.u32 	%r22, sdata;
	add.s32 	%r4, %r22, %r21;
	mov.b32 	%r23, 0;
	st.shared.u32 	[%r4], %r23;
	bar.sync 	0;
	setp.ge.s32 	%p1, %r2, %r20;
	@%p1 bra 	$L__BB1_8;
	cvta.to.global.u64 	%rd5, %rd2;
	mul.lo.s32 	%r5, %r20, %r1;
	mul.wide.u32 	%rd6, %r1, 4;
	add.s64 	%rd7, %rd5, %rd6;
	ld.global.f32 	%f1, [%rd7];
	ld.shared.f32 	%f34, [%r4];
	add.s32 	%r24, %r2, %r42;
	max.u32 	%r25, %r20, %r24;
	setp.lt.u32 	%p2, %r24, %r20;
	selp.u32 	%r26, 1, 0, %p2;
	add.s32 	%r27, %r24, %r26;
	sub.s32 	%r28, %r25, %r27;
	div.u32 	%r29, %r28, %r42;
	add.s32 	%r6, %r29, %r26;
	and.b32  	%r30, %r6, 3;
	setp.eq.s32 	%p3, %r30, 3;
	mov.u32 	%r40, %r2;
	@%p3 bra 	$L__BB1_4;
	add.s32 	%r38, %r2, %r5;
	add.s32 	%r31, %r6, 1;
	and.b32  	%r32, %r31, 3;
	neg.s32 	%r37, %r32;
	mov.u32 	%r40, %r2;
$L__BB1_3:
	.pragma "nounroll";
	mul.wide.s32 	%rd8, %r38, 4;
	add.s64 	%rd9, %rd1, %rd8;
	ld.global.f32 	%f11, [%rd9];
	sub.f32 	%f12, %f11, %f1;
	fma.rn.f32 	%f34, %f12, %f12, %f34;
	add.s32 	%r40, %r40, %r42;
	add.s32 	%r38, %r38, %r42;
	add.s32 	%r37, %r37, 1;
	setp.ne.s32 	%p4, %r37, 0;
	@%p4 bra 	$L__BB1_3;
$L__BB1_4:
	setp.lt.u32 	%p5, %r6, 3;
	@%p5 bra 	$L__BB1_7;
	shl.b32 	%r34, %r42, 2;
	cvt.u64.u32 	%rd12, %r34;
$L__BB1_6:
	add.s32 	%r33, %r40, %r5;
	mul.wide.s32 	%rd10, %r33, 4;
	add.s64 	%rd11, %rd1, %rd10;
	ld.global.f32 	%f13, [%rd11];
	sub.f32 	%f14, %f13, %f1;
	fma.rn.f32 	%f15, %f14, %f14, %f34;
	add.s64 	%rd13, %rd11, %rd12;
	ld.global.f32 	%f16, [%rd13];
	sub.f32 	%f17, %f16, %f1;
	fma.rn.f32 	%f18, %f17, %f17, %f15;
	add.s64 	%rd14, %rd13, %rd12;
	ld.global.f32 	%f19, [%rd14];
	sub.f32 	%f20, %f19, %f1;
	fma.rn.f32 	%f21, %f20, %f20, %f18;
	add.s64 	%rd15, %rd14, %rd12;
	ld.global.f32 	%f22, [%rd15];
	sub.f32 	%f23, %f22, %f1;
	fma.rn.f32 	%f34, %f23, %f23, %f21;
	add.s32 	%r40, %r34, %r40;
	setp.lt.s32 	%p6, %r40, %r20;
	@%p6 bra 	$L__BB1_6;
$L__BB1_7:
	st.shared.f32 	[%r4], %f34;
$L__BB1_8:
	bar.sync 	0;
	setp.lt.u32 	%p7, %r42, 2;
	@%p7 bra 	$L__BB1_12;
$L__BB1_9:
	shr.u32 	%r19, %r42, 1;
	setp.ge.u32 	%p8, %r2, %r19;
	@%p8 bra 	$L__BB1_11;
	shl.b32 	%r35, %r19, 2;
	add.s32 	%r36, %r4, %r35;
	ld.shared.f32 	%f24, [%r36];
	ld.shared.f32 	%f25, [%r4];
	add.f32 	%f26, %f24, %f25;
	st.shared.f32 	[%r4], %f26;
$L__BB1_11:
	bar.sync 	0;
	setp.gt.u32 	%p9, %r42, 3;
	mov.u32 	%r42, %r19;
	@%p9 bra 	$L__BB1_9;
$L__BB1_12:
	setp.ne.s32 	%p10, %r2, 0;
	@%p10 bra 	$L__BB1_14;
	ld.shared.f32 	%f27, [sdata];
	cvt.rn.f32.s32 	%f28, %r20;
	div.rn.f32 	%f29, %f27, %f28;
	cvta.to.global.u64 	%rd16, %rd3;
	mul.wide.u32 	%rd17, %r1, 4;
	add.s64 	%rd18, %rd16, %rd17;
	st.global.f32 	[%rd18], %f29;
$L__BB1_14:
	ret;

}
	// .globl	_Z15layerNormKernelPKfPfS0_S0_S0_S0_iif
.visible .entry _Z15layerNormKernelPKfPfS0_S0_S0_S0_iif(
	.param .u64 .ptr .align 1 _Z15layerNormKernelPKfPfS0_S0_S0_S0_iif_param_0,
	.param .u64 .ptr .align 1 _Z15layerNormKernelPKfPfS0_S0_S0_S0_iif_param_1,
	.param .u64 .ptr .align 1 _Z15layerNormKernelPKfPfS0_S0_S0_S0_iif_param_2,
	.param .u64 .ptr .align 1 _Z15layerNormKernelPKfPfS0_S0_S0_S0_iif_param_3,
	.param .u64 .ptr .align 1 _Z15layerNormKernelPKfPfS0_S0_S0_S0_iif_param_4,
	.param .u64 .ptr .align 1 _Z15layerNormKernelPKfPfS0_S0_S0_S0_iif_param_5,
	.param .u32 _Z15layerNormKernelPKfPfS0_S0_S0_S0_iif_param_6,
	.param .u32 _Z15layerNormKernelPKfPfS0_S0_S0_S0_iif_param_7,
	.param .f32 _Z15layerNormKernelPKfPfS0_S0_S0_S0_iif_param_8
)
{
	.reg .pred 	%p<2>;
	.reg .b32 	%r<5>;
	.reg .b32 	%f<13>;
	.reg .b64 	%rd<22>;

	ld.param.u64 	%rd1, [_Z15layerNormKernelPKfPfS0_S0_S0_S0_iif_param_0];
	ld.param.u64 	%rd2, [_Z15layerNormKernelPKfPfS0_S0_S0_S0_iif_param_1];
	ld.param.u64 	%rd3, [_Z15layerNormKernelPKfPfS0_S0_S0_S0_iif_param_2];
	ld.param.u64 	%rd4, [_Z15layerNormKernelPKfPfS0_S0_S0_S0_iif_param_3];
	ld.param.u64 	%rd5, [_Z15layerNormKernelPKfPfS0_S0_S0_S0_iif_param_4];
	ld.param.u64 	%rd6, [_Z15layerNormKernelPKfPfS0_S0_S0_S0_iif_param_5];
	ld.param.u32 	%r2, [_Z15layerNormKernelPKfPfS0_S0_S0_S0_iif_param_7];
	ld.param.f32 	%f1, [_Z15layerNormKernelPKfPfS0_S0_S0_S0_iif_param_8];
	mov.u32 	%r1, %tid.x;
	setp.ge.s32 	%p1, %r1, %r2;
	@%p1 bra 	$L__BB2_2;
	cvta.to.global.u64 	%rd7, %rd5;
	cvta.to.global.u64 	%rd8, %rd1;
	cvta.to.global.u64 	%rd9, %rd3;
	cvta.to.global.u64 	%rd10, %rd4;
	cvta.to.global.u64 	%rd11, %rd6;
	cvta.to.global.u64 	%rd12, %rd2;
	mov.u32 	%r3, %ctaid.x;
	mad.lo.s32 	%r4, %r2, %r3, %r1;
	mul.wide.u32 	%rd13, %r1, 4;
	add.s64 	%rd14, %rd7, %rd13;
	ld.global.f32 	%f2, [%rd14];
	mul.wide.u32 	%rd15, %r4, 4;
	add.s64 	%rd16, %rd8, %rd15;
	ld.global.f32 	%f3, [%rd16];
	mul.wide.u32 	%rd17, %r3, 4;
	add.s64 	%rd18, %rd9, %rd17;
	ld.global.f32 	%f4, [%rd18];
	sub.f32 	%f5, %f3, %f4;
	mul.f32 	%f6, %f2, %f5;
	add.s64 	%rd19, %rd10, %rd17;
	ld.global.f32 	%f7, [%rd19];
	add.f32 	%f8, %f1, %f7;
	sqrt.rn.f32 	%f9, %f8;
	div.rn.f32 	%f10, %f6, %f9;
	add.s64 	%rd20, %rd11, %rd13;
	ld.global.f32 	%f11, [%rd20];
	add.f32 	%f12, %f10, %f11;
	add.s64 	%rd21, %rd12, %rd15;
	st.global.f32 	[%rd21], %f12;
$L__BB2_2:
	ret;

}


// ===== COMPILED SASS (sm_100) =====

	.target	sm_100

	.elftype	@"ET_EXEC"


//--------------------- .note.nv.tkinfo           --------------------------
	.section	.note.nv.tkinfo,"",@"SHT_NOTE"
	.sectionflags	@"SHF_NOTE_NV_TKINFO"
	.tkinfo
        /*0018*/ 	.word	0x00000002
        /*0030*/ 	.string	""
        /*0030*/ 	.string	"ptxas"
        /*0030*/ 	.string	"Cuda compilation tools, release 13.0, V13.0.88"
        /*0030*/ 	.string	"Build cuda_13.0.r13.0/compiler.36424714_0"
        /*0030*/ 	.string	"-arch sm_100 -m 64 "



//--------------------- .note.nv.cuinfo           --------------------------
	.section	.note.nv.cuinfo,"",@"SHT_NOTE"
	.sectionflags	@"SHF_NOTE_NV_CUINFO"
        /*0018*/ 	.short	0x0002
        /*001a*/ 	.short	0x0064
        /*001c*/ 	.short	0x0082
	.zero		2


//--------------------- .nv.info                  --------------------------
	.section	.nv.info,"",@"SHT_CUDA_INFO"
	.align	4


	//----- nvinfo : EIATTR_REGCOUNT
	.align		4
        /*0000*/ 	.byte	0x04, 0x2f
        /*0002*/ 	.short	(.L_1 - .L_0)
	.align		4
.L_0:
        /*0004*/ 	.word	index@(_Z20computeRowMeanKernelPKfPfii)
        /*0008*/ 	.word	0x00000016


	//----- nvinfo : EIATTR_FRAME_SIZE
	.align		4
.L_1:
        /*000c*/ 	.byte	0x04, 0x11
        /*000e*/ 	.short	(.L_3 - .L_2)
	.align		4
.L_2:
        /*0010*/ 	.word	index@($__internal_3_$__cuda_sm3x_div_rn_noftz_f32_slowpath)
        /*0014*/ 	.word	0x00000000


	//----- nvinfo : EIATTR_FRAME_SIZE
	.align		4
.L_3:
        /*0018*/ 	.byte	0x04, 0x11
        /*001a*/ 	.short	(.L_5 - .L_4)
	.align		4
.L_4:
        /*001c*/ 	.word	index@(_Z20computeRowMeanKernelPKfPfii)
        /*0020*/ 	.word	0x00000000


	//----- nvinfo : EIATTR_REGCOUNT
	.align		4
.L_5:
        /*0024*/ 	.byte	0x04, 0x2f
        /*0026*/ 	.short	(.L_7 - .L_6)
	.align		4
.L_6:
        /*0028*/ 	.word	index@(_Z24computeRowVarianceKernelPKfS0_Pfii)
        /*002c*/ 	.word	0x00000016


	//----- nvinfo : EIATTR_FRAME_SIZE
	.align		4
.L_7:
        /*0030*/ 	.byte	0x04, 0x11
        /*0032*/ 	.short	(.L_9 - .L_8)
	.align		4
.L_8:
        /*0034*/ 	.word	index@($__internal_2_$__cuda_sm3x_div_rn_noftz_f32_slowpath)
        /*0038*/ 	.word	0x00000000


	//----- nvinfo : EIATTR_FRAME_SIZE
	.align		4
.L_9:
        /*003c*/ 	.byte	0x04, 0x11
        /*003e*/ 	.short	(.L_11 - .L_10)
	.align		4
.L_10:
        /*0040*/ 	.word	index@(_Z24computeRowVarianceKernelPKfS0_Pfii)
        /*0044*/ 	.word	0x00000000


	//----- nvinfo : EIATTR_REGCOUNT
	.align		4
.L_11:
        /*0048*/ 	.byte	0x04, 0x2f
        /*004a*/ 	.short	(.L_13 - .L_12)
	.align		4
.L_12:
        /*004c*/ 	.word	index@(_Z15layerNormKernelPKfPfS0_S0_S0_S0_iif)
        /*0050*/ 	.word	0x00000010


	//----- nvinfo : EIATTR_FRAME_SIZE
	.align		4
.L_13:
        /*0054*/ 	.byte	0x04, 0x11
        /*0056*/ 	.short	(.L_15 - .L_14)
	.align		4
.L_14:
        /*0058*/ 	.word	index@($__internal_1_$__cuda_sm3x_div_rn_noftz_f32_slowpath)
        /*005c*/ 	.word	0x00000000


	//----- nvinfo : EIATTR_FRAME_SIZE
	.align		4
.L_15:
        /*0060*/ 	.byte	0x04, 0x11
        /*0062*/ 	.short	(.L_17 - .L_16)
	.align		4
.L_16:
        /*0064*/ 	.word	index@($__internal_0_$__cuda_sm20_sqrt_rn_f32_slowpath)
        /*0068*/ 	.word	0x00000000


	//----- nvinfo : EIATTR_FRAME_SIZE
	.align		4
.L_17:
        /*006c*/ 	.byte	0x04, 0x11
        /*006e*/ 	.short	(.L_19 - .L_18)
	.align		4
.L_18:
        /*0070*/ 	.word	index@(_Z15layerNormKernelPKfPfS0_S0_S0_S0_iif)
        /*0074*/ 	.word	0x00000000


	//----- nvinfo : EIATTR_MIN_STACK_SIZE
	.align		4
.L_19:
        /*0078*/ 	.byte	0x04, 0x12
        /*007a*/ 	.short	(.L_21 - .L_20)
	.align		4
.L_20:
        /*007c*/ 	.word	index@(_Z15layerNormKernelPKfPfS0_S0_S0_S0_iif)
        /*0080*/ 	.word	0x00000000


	//----- nvinfo : EIATTR_MIN_STACK_SIZE
	.align		4
.L_21:
        /*0084*/ 	.byte	0x04, 0x12
        /*0086*/ 	.short	(.L_23 - .L_22)
	.align		4
.L_22:
        /*0088*/ 	.word	index@(_Z24computeRowVarianceKernelPKfS0_Pfii)
        /*008c*/ 	.word	0x00000000


	//----- nvinfo : EIATTR_MIN_STACK_SIZE
	.align		4
.L_23:
        /*0090*/ 	.byte	0x04, 0x12
        /*0092*/ 	.short	(.L_25 - .L_24)
	.align		4
.L_24:
        /*0094*/ 	.word	index@(_Z20computeRowMeanKernelPKfPfii)
        /*0098*/ 	.word	0x00000000
.L_25:


//--------------------- .nv.compat                --------------------------
	.section	.nv.compat,"",@"SHT_CUDA_COMPAT_INFO"
	.align	4
        /*0000*/ 	.byte	0x02, 0x09, 0x00, 0x00, 0x02, 0x02, 0x01, 0x00, 0x02, 0x05, 0x05, 0x00, 0x03, 0x07, 0x01, 0x01
        /*0010*/ 	.byte	0x02, 0x03, 0x00, 0x00, 0x02, 0x06, 0x01, 0x00, 0x04, 0x0b, 0x08, 0x00, 0x01, 0x00, 0x00, 0x00
        /*0020*/ 	.byte	0x00, 0x00, 0x00, 0x00


//--------------------- .nv.info._Z15layerNormKernelPKfPfS0_S0_S0_S0_iif --------------------------
	.section	.nv.info._Z15layerNormKernelPKfPfS0_S0_S0_S0_iif,"",@"SHT_CUDA_INFO"
	.sectionflags	@""
	.align	4


	//----- nvinfo : EIATTR_CUDA_API_VERSION
	.align		4
        /*0000*/ 	.byte	0x04, 0x37
        /*0002*/ 	.short	(.L_27 - .L_26)
.L_26:
        /*0004*/ 	.word	0x00000082


	//----- nvinfo : EIATTR_KPARAM_INFO
	.align		4
.L_27:
        /*0008*/ 	.byte	0x04, 0x17
        /*000a*/ 	.short	(.L_29 - .L_28)
.L_28:
        /*000c*/ 	.word	0x00000000
        /*0010*/ 	.short	0x0008
        /*0012*/ 	.short	0x0038
        /*0014*/ 	.byte	0x00, 0xf0, 0x11, 0x00


	//----- nvinfo : EIATTR_KPARAM_INFO
	.align		4
.L_29:
        /*0018*/ 	.byte	0x04, 0x17
        /*001a*/ 	.short	(.L_31 - .L_30)
.L_30:
        /*001c*/ 	.word	0x00000000
        /*0020*/ 	.short	0x0007
        /*0022*/ 	.short	0x0034
        /*0024*/ 	.byte	0x00, 0xf0, 0x11, 0x00


	//----- nvinfo : EIATTR_KPARAM_INFO
	.align		4
.L_31:
        /*0028*/ 	.byte	0x04, 0x17
        /*002a*/ 	.short	(.L_33 - .L_32)
.L_32:
        /*002c*/ 	.word	0x00000000
        /*0030*/ 	.short	0x0006
        /*0032*/ 	.short	0x0030
        /*0034*/ 	.byte	0x00, 0xf0, 0x11, 0x00


	//----- nvinfo : EIATTR_KPARAM_INFO
	.align		4
.L_33:
        /*0038*/ 	.byte	0x04, 0x17
        /*003a*/ 	.short	(.L_35 - .L_34)
.L_34:
        /*003c*/ 	.word	0x00000000
        /*0040*/ 	.short	0x0005
        /*0042*/ 	.short	0x0028
        /*0044*/ 	.byte	0x00, 0xf5, 0x21, 0x00


	//----- nvinfo : EIATTR_KPARAM_INFO
	.align		4
.L_35:
        /*0048*/ 	.byte	0x04, 0x17
        /*004a*/ 	.short	(.L_37 - .L_36)
.L_36:
        /*004c*/ 	.word	0x00000000
        /*0050*/ 	.short	0x0004
        /*0052*/ 	.short	0x0020
        /*0054*/ 	.byte	0x00, 0xf5, 0x21, 0x00


	//----- nvinfo : EIATTR_KPARAM_INFO
	.align		4
.L_37:
        /*0058*/ 	.byte	0x04, 0x17
        /*005a*/ 	.short	(.L_39 - .L_38)
.L_38:
        /*005c*/ 	.word	0x00000000
        /*0060*/ 	.short	0x0003
        /*0062*/ 	.short	0x0018
        /*0064*/ 	.byte	0x00, 0xf5, 0x21, 0x00


	//----- nvinfo : EIATTR_KPARAM_INFO
	.align		4
.L_39:
        /*0068*/ 	.byte	0x04, 0x17
        /*006a*/ 	.short	(.L_41 - .L_40)
.L_40:
        /*006c*/ 	.word	0x00000000
        /*0070*/ 	.short	0x0002
        /*0072*/ 	.short	0x0010
        /*0074*/ 	.byte	0x00, 0xf5, 0x21, 0x00


	//----- nvinfo : EIATTR_KPARAM_INFO
	.align		4
.L_41:
        /*0078*/ 	.byte	0x04, 0x17
        /*007a*/ 	.short	(.L_43 - .L_42)
.L_42:
        /*007c*/ 	.word	0x00000000
        /*0080*/ 	.short	0x0001
        /*0082*/ 	.short	0x0008
        /*0084*/ 	.byte	0x00, 0xf5, 0x21, 0x00


	//----- nvinfo : EIATTR_KPARAM_INFO
	.align		4
.L_43:
        /*0088*/ 	.byte	0x04, 0x17
        /*008a*/ 	.short	(.L_45 - .L_44)
.L_44:
        /*008c*/ 	.word	0x00000000
        /*0090*/ 	.short	0x0000
        /*0092*/ 	.short	0x0000
        /*0094*/ 	.byte	0x00, 0xf5, 0x21, 0x00


	//----- nvinfo : EIATTR_SPARSE_MMA_MASK
	.align		4
.L_45:
        /*0098*/ 	.byte	0x03, 0x50
        /*009a*/ 	.short	0x0000


	//----- nvinfo : EIATTR_MAXREG_COUNT
	.align		4
        /*009c*/ 	.byte	0x03, 0x1b
        /*009e*/ 	.short	0x00ff


	//----- nvinfo : EIATTR_MERCURY_ISA_VERSION
	.align		4
        /*00a0*/ 	.byte	0x03, 0x5f
        /*00a2*/ 	.short	0x0101


	//----- nvinfo : EIATTR_VRC_CTA_INIT_COUNT
	.align		4
        /*00a4*/ 	.byte	0x02, 0x4a
	.zero		1
	.zero		1


	//----- nvinfo : EIATTR_EXIT_INSTR_OFFSETS
	.align		4
        /*00a8*/ 	.byte	0x04, 0x1c
        /*00aa*/ 	.short	(.L_47 - .L_46)


	//   ....[0]....
.L_46:
        /*00ac*/ 	.word	0x00000040


	//   ....[1]....
        /*00b0*/ 	.word	0x00000380


	//----- nvinfo : EIATTR_CRS_STACK_SIZE
	.align		4
.L_47:
        /*00b4*/ 	.byte	0x04, 0x1e
        /*00b6*/ 	.short	(.L_49 - .L_48)
.L_48:
        /*00b8*/ 	.word	0x00000000


	//----- nvinfo : EIATTR_CBANK_PARAM_SIZE
	.align		4
.L_49:
        /*00bc*/ 	.byte	0x03, 0x19
        /*00be*/ 	.short	0x003c


	//----- nvinfo : EIATTR_PARAM_CBANK
	.align		4
        /*00c0*/ 	.byte	0x04, 0x0a
        /*00c2*/ 	.short	(.L_51 - .L_50)
	.align		4
.L_50:
        /*00c4*/ 	.word	index@(.nv.constant0._Z15layerNormKernelPKfPfS0_S0_S0_S0_iif)
        /*00c8*/ 	.short	0x0380
        /*00ca*/ 	.short	0x003c


	//----- nvinfo : EIATTR_SW_WAR
	.align		4
.L_51:
        /*00cc*/ 	.byte	0x04, 0x36
        /*00ce*/ 	.short	(.L_53 - .L_52)
.L_52:
        /*00d0*/ 	.word	0x00000008
.L_53:


//--------------------- .nv.info._Z24computeRowVarianceKernelPKfS0_Pfii --------------------------
	.section	.nv.info._Z24computeRowVarianceKernelPKfS0_Pfii,"",@"SHT_CUDA_INFO"
	.sectionflags	@""
	.align	4


	//----- nvinfo : EIATTR_CUDA_API_VERSION
	.align		4
        /*0000*/ 	.byte	0x04, 0x37
        /*0002*/ 	.short	(.L_55 - .L_54)
.L_54:
        /*0004*/ 	.word	0x00000082


	//----- nvinfo : EIATTR_KPARAM_INFO
	.align		4
.L_55:
        /*0008*/ 	.byte	0x04, 0x17
        /*000a*/ 	.short	(.L_57 - .L_56)
.L_56:
        /*000c*/ 	.word	0x00000000
        /*0010*/ 	.short	0x0004
        /*0012*/ 	.short	0x001c
        /*0014*/ 	.byte	0x00, 0xf0, 0x11, 0x00


	//----- nvinfo : EIATTR_KPARAM_INFO
	.align		4
.L_57:
        /*0018*/ 	.byte	0x04, 0x17
        /*001a*/ 	.short	(.L_59 - .L_58)
.L_58:
        /*001c*/ 	.word	0x00000000
        /*0020*/ 	.short	0x0003
        /*0022*/ 	.short	0x0018
        /*0024*/ 	.byte	0x00, 0xf0, 0x11, 0x00


	//----- nvinfo : EIATTR_KPARAM_INFO
	.align		4
.L_59:
        /*0028*/ 	.byte	0x04, 0x17
        /*002a*/ 	.short	(.L_61 - .L_60)
.L_60:
        /*002c*/ 	.word	0x00000000
        /*0030*/ 	.short	0x0002
        /*0032*/ 	.short	0x0010
        /*0034*/ 	.byte	0x00, 0xf5, 0x21, 0x00


	//----- nvinfo : EIATTR_KPARAM_INFO
	.align		4
.L_61:
        /*0038*/ 	.byte	0x04, 0x17
        /*003a*/ 	.short	(.L_63 - .L_62)
.L_62:
        /*003c*/ 	.word	0x00000000
        /*0040*/ 	.short	0x0001
        /*0042*/ 	.short	0x0008
        /*0044*/ 	.byte	0x00, 0xf5, 0x21, 0x00


	//----- nvinfo : EIATTR_KPARAM_INFO
	.align		4
.L_63:
        /*0048*/ 	.byte	0x04, 0x17
        /*004a*/ 	.short	(.L_65 - .L_64)
.L_64:
        /*004c*/ 	.word	0x00000000
        /*0050*/ 	.short	0x0000
        /*0052*/ 	.short	0x0000
        /*0054*/ 	.byte	0x00, 0xf5, 0x21, 0x00


	//----- nvinfo : EIATTR_SPARSE_MMA_MASK
	.align		4
.L_65:
        /*0058*/ 	.byte	0x03, 0x50
        /*005a*/ 	.short	0x0000


	//----- nvinfo : EIATTR_MAXREG_COUNT
	.align		4
        /*005c*/ 	.byte	0x03, 0x1b
        /*005e*/ 	.short	0x00ff


	//----- nvinfo : EIATTR_NUM_BARRIERS
	.align		4
        /*0060*/ 	.byte	0x02, 0x4c
        /*0062*/ 	.byte	0x01
	.zero		1


	//----- nvinfo : EIATTR_MERCURY_ISA_VERSION
	.align		4
        /*0064*/ 	.byte	0x03, 0x5f
        /*0066*/ 	.short	0x0101


	//----- nvinfo : EIATTR_VRC_CTA_INIT_COUNT
	.align		4
        /*0068*/ 	.byte	0x02, 0x4a
	.zero		1
	.zero		1


	//----- nvinfo : EIATTR_EXIT_INSTR_OFFSETS
	.align		4
        /*006c*/ 	.byte	0x04, 0x1c
        /*006e*/ 	.short	(.L_67 - .L_66)


	//   ....[0]....
.L_66:
        /*0070*/ 	.word	0x000006f0


	//   ....[1]....
        /*0074*/ 	.word	0x00000840


	//----- nvinfo : EIATTR_CRS_STACK_SIZE
	.align		4
.L_67:
        /*0078*/ 	.byte	0x04, 0x1e
        /*007a*/ 	.short	(.L_69 - .L_68)
.L_68:
        /*007c*/ 	.word	0x00000000


	//----- nvinfo : EIATTR_CBANK_PARAM_SIZE
	.align		4
.L_69:
        /*0080*/ 	.byte	0x03, 0x19
        /*0082*/ 	.short	0x0020


	//----- nvinfo : EIATTR_PARAM_CBANK
	.align		4
        /*0084*/ 	.byte	0x04, 0x0a
        /*0086*/ 	.short	(.L_71 - .L_70)
	.align		4
.L_70:
        /*0088*/ 	.word	index@(.nv.constant0._Z24computeRowVarianceKernelPKfS0_Pfii)
        /*008c*/ 	.short	0x0380
        /*008e*/ 	.short	0x0020


	//----- nvinfo : EIATTR_SW_WAR
	.align		4
.L_71:
        /*0090*/ 	.byte	0x04, 0x36
        /*0092*/ 	.short	(.L_73 - .L_72)
.L_72:
        /*0094*/ 	.word	0x00000008
.L_73:


//--------------------- .nv.info._Z20computeRowMeanKernelPKfPfii --------------------------
	.section	.nv.info._Z20computeRowMeanKernelPKfPfii,"",@"SHT_CUDA_INFO"
	.sectionflags	@""
	.align	4


	//----- nvinfo : EIATTR_CUDA_API_VERSION
	.align		4
        /*0000*/ 	.byte	0x04, 0x37
        /*0002*/ 	.short	(.L_75 - .L_74)
.L_74:
        /*0004*/ 	.word	0x00000082


	//----- nvinfo : EIATTR_KPARAM_INFO
	.align		4
.L_75:
        /*0008*/ 	.byte	0x04, 0x17
        /*000a*/ 	.short	(.L_77 - .L_76)
.L_76:
        /*000c*/ 	.word	0x00000000
        /*0010*/ 	.short	0x0003
        /*0012*/ 	.short	0x0014
        /*0014*/ 	.byte	0x00, 0xf0, 0x11, 0x00


	//----- nvinfo : EIATTR_KPARAM_INFO
	.align		4
.L_77:
        /*0018*/ 	.byte	0x04, 0x17
        /*001a*/ 	.short	(.L_79 - .L_78)
.L_78:
        /*001c*/ 	.word	0x00000000
        /*0020*/ 	.short	0x0002
        /*0022*/ 	.short	0x0010
        /*0024*/ 	.byte	0x00, 0xf0, 0x11, 0x00


	//----- nvinfo : EIATTR_KPARAM_INFO
	.align		4
.L_79:
        /*0028*/ 	.byte	0x04, 0x17
        /*002a*/ 	.short	(.L_81 - .L_80)
.L_80:
        /*002c*/ 	.word	0x00000000
        /*0030*/ 	.short	0x0001
        /*0032*/ 	.short	0x0008
        /*0034*/ 	.byte	0x00, 0xf5, 0x21, 0x00


	//----- nvinfo : EIATTR_KPARAM_INFO
	.align		4
.L_81:
        /*0038*/ 	.byte	0x04, 0x17
        /*003a*/ 	.short	(.L_83 - .L_82)
.L_82:
        /*003c*/ 	.word	0x00000000
        /*0040*/ 	.short	0x0000
        /*0042*/ 	.short	0x0000
        /*0044*/ 	.byte	0x00, 0xf5, 0x21, 0x00


	//----- nvinfo : EIATTR_SPARSE_MMA_MASK
	.align		4
.L_83:
        /*0048*/ 	.byte	0x03, 0x50
        /*004a*/ 	.short	0x0000


	//----- nvinfo : EIATTR_MAXREG_COUNT
	.align		4
        /*004c*/ 	.byte	0x03, 0x1b
        /*004e*/ 	.short	0x00ff


	//----- nvinfo : EIATTR_NUM_BARRIERS
	.align		4
        /*0050*/ 	.byte	0x02, 0x4c
        /*0052*/ 	.byte	0x01
	.zero		1


	//----- nvinfo : EIATTR_MERCURY_ISA_VERSION
	.align		4
        /*0054*/ 	.byte	0x03, 0x5f
        /*0056*/ 	.short	0x0101


	//----- nvinfo : EIATTR_VRC_CTA_INIT_COUNT
	.align		4
        /*0058*/ 	.byte	0x02, 0x4a
	.zero		1
	.zero		1


	//----- nvinfo : EIATTR_EXIT_INSTR_OFFSETS
	.align		4
        /*005c*/ 	.byte	0x04, 0x1c
        /*005e*/ 	.short	(.L_85 - .L_84)


	//   ....[0]....
.L_84:
        /*0060*/ 	.word	0x00000670


	//   ....[1]....
        /*0064*/ 	.word	0x000007c0


	//----- nvinfo : EIATTR_CRS_STACK_SIZE
	.align		4
.L_85:
        /*0068*/ 	.byte	0x04, 0x1e
        /*006a*/ 	.short	(.L_87 - .L_86)
.L_86:
        /*006c*/ 	.word	0x00000000


	//----- nvinfo : EIATTR_CBANK_PARAM_SIZE
	.align		4
.L_87:
        /*0070*/ 	.byte	0x03, 0x19
        /*0072*/ 	.short	0x0018


	//----- nvinfo : EIATTR_PARAM_CBANK
	.align		4
        /*0074*/ 	.byte	0x04, 0x0a
        /*0076*/ 	.short	(.L_89 - .L_88)
	.align		4
.L_88:
        /*0078*/ 	.word	index@(.nv.constant0._Z20computeRowMeanKernelPKfPfii)
        /*007c*/ 	.short	0x0380
        /*007e*/ 	.short	0x0018


	//----- nvinfo : EIATTR_SW_WAR
	.align		4
.L_89:
        /*0080*/ 	.byte	0x04, 0x36
        /*0082*/ 	.short	(.L_91 - .L_90)
.L_90:
        /*0084*/ 	.word	0x00000008
.L_91:


//--------------------- .nv.callgraph             --------------------------
	.section	.nv.callgraph,"",@"SHT_CUDA_CALLGRAPH"
	.align	4
	.sectionentsize	8
	.align		4
        /*0000*/ 	.word	0x00000000
	.align		4
        /*0004*/ 	.word	0xffffffff
	.align		4
        /*0008*/ 	.word	0x00000000
	.align		4
        /*000c*/ 	.word	0xfffffffe
	.align		4
        /*0010*/ 	.word	0x00000000
	.align		4
        /*0014*/ 	.word	0xfffffffd
	.align		4
        /*0018*/ 	.word	0x00000000
	.align		4
        /*001c*/ 	.word	0xfffffffc


//--------------------- .text._Z15layerNormKernelPKfPfS0_S0_S0_S0_iif --------------------------
	.section	.text._Z15layerNormKernelPKfPfS0_S0_S0_S0_iif,"ax",@progbits
	.align	128
        .global         _Z15layerNormKernelPKfPfS0_S0_S0_S0_iif
        .type           _Z15layerNormKernelPKfPfS0_S0_S0_S0_iif,@function
        .size           _Z15layerNormKernelPKfPfS0_S0_S0_S0_iif,(.L_x_58 - _Z15layerNormKernelPKfPfS0_S0_S0_S0_iif)
        .other          _Z15layerNormKernelPKfPfS0_S0_S0_S0_iif,@"STO_CUDA_ENTRY STV_DEFAULT"
_Z15layerNormKernelPKfPfS0_S0_S0_S0_iif:
.text._Z15layerNormKernelPKfPfS0_S0_S0_S0_iif:
[----:B------:R-:W-:Y:S01]  /*0000*/  LDC R1, c[0x0][0x37c] ;  /* 0x0000df00ff017b82 */ /* 0x000fe20000000800 */
[----:B------:R-:W0:Y:S01]  /*0010*/  S2R R4, SR_TID.X ;  /* 0x0000000000047919 */ /* 0x000e220000002100 */
[----:B------:R-:W0:Y:S02]  /*0020*/  LDCU UR6, c[0x0][0x3b4] ;  /* 0x00007680ff0677ac */ /* 0x000e240008000800 */
[----:B0-----:R-:W-:-:S13]  /*0030*/  ISETP.GE.AND P0, PT, R4, UR6, PT ;  /* 0x0000000604007c0c */ /* 0x001fda000bf06270 */
[----:B------:R-:W-:Y:S05]  /*0040*/  @P0 EXIT ;  /* 0x000000000000094d */ /* 0x000fea0003800000 */
[----:B------:R-:W0:Y:S01]  /*0050*/  S2R R13, SR_CTAID.X ;  /* 0x00000000000d7919 */ /* 0x000e220000002500 */
[----:B------:R-:W0:Y:S01]  /*0060*/  LDC.64 R10, c[0x0][0x398] ;  /* 0x0000e600ff0a7b82 */ /* 0x000e220000000a00 */
[----:B------:R-:W1:Y:S07]  /*0070*/  LDCU.64 UR4, c[0x0][0x358] ;  /* 0x00006b00ff0477ac */ /* 0x000e6e0008000a00 */
[----:B------:R-:W2:Y:S08]  /*0080*/  LDC.64 R6, c[0x0][0x380] ;  /* 0x0000e000ff067b82 */ /* 0x000eb00000000a00 */
[----:B------:R-:W3:Y:S08]  /*0090*/  LDC.64 R8, c[0x0][0x390] ;  /* 0x0000e400ff087b82 */ /* 0x000ef00000000a00 */
[----:B------:R-:W4:Y:S01]  /*00a0*/  LDC.64 R2, c[0x0][0x3a0] ;  /* 0x0000e800ff027b82 */ /* 0x000f220000000a00 */
[----:B0-----:R-:W-:-:S06]  /*00b0*/  IMAD.WIDE.U32 R10, R13, 0x4, R10 ;  /* 0x000000040d0a7825 */ /* 0x001fcc00078e000a */
[----:B-1----:R-:W5:Y:S01]  /*00c0*/  LDG.E R10, desc[UR4][R10.64] ;  /* 0x000000040a0a7981 */ /* 0x002f62000c1e1900 */
[C---:B------:R-:W-:Y:S01]  /*00d0*/  IMAD R5, R13.reuse, UR6, R4 ;  /* 0x000000060d057c24 */ /* 0x040fe2000f8e0204 */
[----:B------:R-:W5:Y:S01]  /*00e0*/  LDCU UR6, c[0x0][0x3b8] ;  /* 0x00007700ff0677ac */ /* 0x000f620008000800 */
[----:B---3--:R-:W-:-:S04]  /*00f0*/  IMAD.WIDE.U32 R8, R13, 0x4, R8 ;  /* 0x000000040d087825 */ /* 0x008fc800078e0008 */
[----:B--2---:R-:W-:Y:S02]  /*0100*/  IMAD.WIDE.U32 R6, R5, 0x4, R6 ;  /* 0x0000000405067825 */ /* 0x004fe400078e0006 */
[----:B------:R-:W2:Y:S02]  /*0110*/  LDG.E R9, desc[UR4][R8.64] ;  /* 0x0000000408097981 */ /* 0x000ea4000c1e1900 */
[----:B----4-:R-:W-:Y:S02]  /*0120*/  IMAD.WIDE.U32 R2, R4, 0x4, R2 ;  /* 0x0000000404027825 */ /* 0x010fe400078e0002 */
[----:B------:R-:W2:Y:S04]  /*0130*/  LDG.E R6, desc[UR4][R6.64] ;  /* 0x0000000406067981 */ /* 0x000ea8000c1e1900 */
[----:B------:R5:W3:Y:S02]  /*0140*/  LDG.E R0, desc[UR4][R2.64] ;  /* 0x0000000402007981 */ /* 0x000ae4000c1e1900 */
[----:B-----5:R-:W-:-:S04]  /*0150*/  FADD R2, R10, UR6 ;  /* 0x000000060a027e21 */ /* 0x020fc80008000000 */
[----:B------:R-:W-:Y:S01]  /*0160*/  VIADD R12, R2, 0xf3000000 ;  /* 0xf3000000020c7836 */ /* 0x000fe20000000000 */
[----:B------:R0:W1:Y:S04]  /*0170*/  MUFU.RSQ R13, R2 ;  /* 0x00000002000d7308 */ /* 0x0000680000001400 */
[----:B------:R-:W-:Y:S01]  /*0180*/  ISETP.GT.U32.AND P0, PT, R12, 0x727fffff, PT ;  /* 0x727fffff0c00780c */ /* 0x000fe20003f04070 */
[----:B--2---:R-:W-:-:S04]  /*0190*/  FADD R11, R6, -R9 ;  /* 0x80000009060b7221 */ /* 0x004fc80000000000 */
[----:B---3--:R-:W-:-:S08]  /*01a0*/  FMUL R0, R0, R11 ;  /* 0x0000000b00007220 */ /* 0x008fd00000400000 */
[----:B01----:R-:W-:Y:S05]  /*01b0*/  @!P0 BRA `(.L_x_0) ;  /* 0x0000000000108947 */ /* 0x003fea0003800000 */
[----:B------:R-:W-:-:S07]  /*01c0*/  MOV R8, 0x1e0 ;  /* 0x000001e000087802 */ /* 0x000fce0000000f00 */
[----:B------:R-:W-:Y:S05]  /*01d0*/  CALL.REL.NOINC `($__internal_0_$__cuda_sm20_sqrt_rn_f32_slowpath) ;  /* 0x00000000006c7944 */ /* 0x000fea0003c00000 */
[----:B------:R-:W-:Y:S01]  /*01e0*/  IMAD.MOV.U32 R3, RZ, RZ, R6 ;  /* 0x000000ffff037224 */ /* 0x000fe200078e0006 */
[----:B------:R-:W-:Y:S06]  /*01f0*/  BRA `(.L_x_1) ;  /* 0x0000000000107947 */ /* 0x000fec0003800000 */
.L_x_0:
[----:B------:R-:W-:Y:S01]  /*0200*/  FMUL.FTZ R3, R2, R13 ;  /* 0x0000000d02037220 */ /* 0x000fe20000410000 */
[----:B------:R-:W-:-:S03]  /*0210*/  FMUL.FTZ R13, R13, 0.5 ;  /* 0x3f0000000d0d7820 */ /* 0x000fc60000410000 */
[----:B------:R-:W-:-:S04]  /*0220*/  FFMA R2, -R3, R3, R2 ;  /* 0x0000000303027223 */ /* 0x000fc80000000102 */
[----:B------:R-:W-:-:S07]  /*0230*/  FFMA R3, R2, R13, R3 ;  /* 0x0000000d02037223 */ /* 0x000fce0000000003 */
.L_x_1:
[----:B------:R-:W0:Y:S01]  /*0240*/  MUFU.RCP R2, R3 ;  /* 0x0000000300027308 */ /* 0x000e220000001000 */
[----:B------:R-:W-:Y:S07]  /*0250*/  BSSY.RECONVERGENT B0, `(.L_x_2) ;  /* 0x000000b000007945 */ /* 0x000fee0003800200 */
[----:B------:R-:W1:Y:S01]  /*0260*/  FCHK P0, R0, R3 ;  /* 0x0000000300007302 */ /* 0x000e620000000000 */
[----:B0-----:R-:W-:-:S04]  /*0270*/  FFMA R7, R2, -R3, 1 ;  /* 0x3f80000002077423 */ /* 0x001fc80000000803 */
[----:B------:R-:W-:-:S04]  /*0280*/  FFMA R7, R2, R7, R2 ;  /* 0x0000000702077223 */ /* 0x000fc80000000002 */
[----:B------:R-:W-:-:S04]  /*0290*/  FFMA R2, R0, R7, RZ ;  /* 0x0000000700027223 */ /* 0x000fc800000000ff */
[----:B------:R-:W-:-:S04]  /*02a0*/  FFMA R6, R2, -R3, R0 ;  /* 0x8000000302067223 */ /* 0x000fc80000000000 */
[----:B------:R-:W-:Y:S01]  /*02b0*/  FFMA R8, R7, R6, R2 ;  /* 0x0000000607087223 */ /* 0x000fe20000000002 */
[----:B-1----:R-:W-:Y:S06]  /*02c0*/  @!P0 BRA `(.L_x_3) ;  /* 0x00000000000c8947 */ /* 0x002fec0003800000 */
[----:B------:R-:W-:-:S07]  /*02d0*/  MOV R2, 0x2f0 ;  /* 0x000002f000027802 */ /* 0x000fce0000000f00 */
[----:B------:R-:W-:Y:S05]  /*02e0*/  CALL.REL.NOINC `($__internal_1_$__cuda_sm3x_div_rn_noftz_f32_slowpath) ;  /* 0x0000000000887944 */ /* 0x000fea0003c00000 */
[----:B------:R-:W-:-:S07]  /*02f0*/  IMAD.MOV.U32 R8, RZ, RZ, R0 ;  /* 0x000000ffff087224 */ /* 0x000fce00078e0000 */
.L_x_3:
[----:B------:R-:W-:Y:S05]  /*0300*/  BSYNC.RECONVERGENT B0 ;  /* 0x0000000000007941 */ /* 0x000fea0003800200 */
.L_x_2:
[----:B------:R-:W0:Y:S08]  /*0310*/  LDC.64 R2, c[0x0][0x3a8] ;  /* 0x0000ea00ff027b82 */ /* 0x000e300000000a00 */
[----:B------:R-:W1:Y:S01]  /*0320*/  LDC.64 R6, c[0x0][0x388] ;  /* 0x0000e200ff067b82 */ /* 0x000e620000000a00 */
[----:B0-----:R-:W-:-:S06]  /*0330*/  IMAD.WIDE.U32 R2, R4, 0x4, R2 ;  /* 0x0000000404027825 */ /* 0x001fcc00078e0002 */
[----:B------:R-:W2:Y:S01]  /*0340*/  LDG.E R3, desc[UR4][R2.64] ;  /* 0x0000000402037981 */ /* 0x000ea2000c1e1900 */
[----:B-1----:R-:W-:-:S04]  /*0350*/  IMAD.WIDE.U32 R4, R5, 0x4, R6 ;  /* 0x0000000405047825 */ /* 0x002fc800078e0006 */
[----:B--2---:R-:W-:-:S05]  /*0360*/  FADD R7, R3, R8 ;  /* 0x0000000803077221 */ /* 0x004fca0000000000 */
[----:B------:R-:W-:Y:S01]  /*0370*/  STG.E desc[UR4][R4.64], R7 ;  /* 0x0000000704007986 */ /* 0x000fe2000c101904 */
[----:B------:R-:W-:Y:S05]  /*0380*/  EXIT ;  /* 0x000000000000794d */ /* 0x000fea0003800000 */
        .weak           $__internal_0_$__cuda_sm20_sqrt_rn_f32_slowpath
        .type           $__internal_0_$__cuda_sm20_sqrt_rn_f32_slowpath,@function
        .size           $__internal_0_$__cuda_sm20_sqrt_rn_f32_slowpath,($__internal_1_$__cuda_sm3x_div_rn_noftz_f32_slowpath - $__internal_0_$__cuda_sm20_sqrt_rn_f32_slowpath)
$__internal_0_$__cuda_sm20_sqrt_rn_f32_slowpath:
[----:B------:R-:W-:-:S13]  /*0390*/  LOP3.LUT P0, RZ, R2, 0x7fffffff, RZ, 0xc0, !PT ;  /* 0x7fffffff02ff7812 */ /* 0x000fda000780c0ff */
[----:B------:R-:W-:Y:S01]  /*03a0*/  @!P0 MOV R3, R2 ;  /* 0x0000000200038202 */ /* 0x000fe20000000f00 */
[----:B------:R-:W-:Y:S06]  /*03b0*/  @!P0 BRA `(.L_x_4) ;  /* 0x0000000000448947 */ /* 0x000fec0003800000 */
[----:B------:R-:W-:-:S13]  /*03c0*/  FSETP.GEU.FTZ.AND P0, PT, R2, RZ, PT ;  /* 0x000000ff0200720b */ /* 0x000fda0003f1e000 */
[----:B------:R-:W-:Y:S01]  /*03d0*/  @!P0 IMAD.MOV.U32 R3, RZ, RZ, 0x7fffffff ;  /* 0x7fffffffff038424 */ /* 0x000fe200078e00ff */
[----:B------:R-:W-:Y:S06]  /*03e0*/  @!P0 BRA `(.L_x_4) ;  /* 0x0000000000388947 */ /* 0x000fec0003800000 */
[----:B------:R-:W-:-:S13]  /*03f0*/  FSETP.GTU.FTZ.AND P0, PT, |R2|, +INF , PT ;  /* 0x7f8000000200780b */ /* 0x000fda0003f1c200 */
[----:B------:R-:W-:Y:S01]  /*0400*/  @P0 FADD.FTZ R3, R2, 1 ;  /* 0x3f80000002030421 */ /* 0x000fe20000010000 */
[----:B------:R-:W-:Y:S06]  /*0410*/  @P0 BRA `(.L_x_4) ;  /* 0x00000000002c0947 */ /* 0x000fec0003800000 */
[----:B------:R-:W-:-:S13]  /*0420*/  FSETP.NEU.FTZ.AND P0, PT, |R2|, +INF , PT ;  /* 0x7f8000000200780b */ /* 0x000fda0003f1d200 */
[----:B------:R-:W-:Y:S01]  /*0430*/  @!P0 IMAD.MOV.U32 R3, RZ, RZ, R2 ;  /* 0x000000ffff038224 */ /* 0x000fe200078e0002 */
[----:B------:R-:W-:Y:S06]  /*0440*/  @!P0 BRA `(.L_x_4) ;  /* 0x0000000000208947 */ /* 0x000fec0003800000 */
[----:B------:R-:W-:-:S04]  /*0450*/  FFMA R2, R2, 1.84467440737095516160e+19, RZ ;  /* 0x5f80000002027823 */ /* 0x000fc800000000ff */
[----:B------:R-:W0:Y:S02]  /*0460*/  MUFU.RSQ R3, R2 ;  /* 0x0000000200037308 */ /* 0x000e240000001400 */
[----:B0-----:R-:W-:Y:S01]  /*0470*/  FMUL.FTZ R7, R2, R3 ;  /* 0x0000000302077220 */ /* 0x001fe20000410000 */
[----:B------:R-:W-:-:S03]  /*0480*/  FMUL.FTZ R3, R3, 0.5 ;  /* 0x3f00000003037820 */ /* 0x000fc60000410000 */
[----:B------:R-:W-:-:S04]  /*0490*/  FADD.FTZ R6, -R7, -RZ ;  /* 0x800000ff07067221 */ /* 0x000fc80000010100 */
[----:B------:R-:W-:-:S04]  /*04a0*/  FFMA R6, R7, R6, R2 ;  /* 0x0000000607067223 */ /* 0x000fc80000000002 */
[----:B------:R-:W-:-:S04]  /*04b0*/  FFMA R3, R6, R3, R7 ;  /* 0x0000000306037223 */ /* 0x000fc80000000007 */
[----:B------:R-:W-:-:S07]  /*04c0*/  FMUL.FTZ R3, R3, 2.3283064365386962891e-10 ;  /* 0x2f80000003037820 */ /* 0x000fce0000410000 */
.L_x_4:
[----:B------:R-:W-:Y:S01]  /*04d0*/  MOV R6, R3 ;  /* 0x0000000300067202 */ /* 0x000fe20000000f00 */
[----:B------:R-:W-:Y:S02]  /*04e0*/  IMAD.MOV.U32 R2, RZ, RZ, R8 ;  /* 0x000000ffff027224 */ /* 0x000fe400078e0008 */
[----:B------:R-:W-:-:S04]  /*04f0*/  IMAD.MOV.U32 R3, RZ, RZ, 0x0 ;  /* 0x00000000ff037424 */ /* 0x000fc800078e00ff */
[----:B------:R-:W-:Y:S05]  /*0500*/  RET.REL.NODEC R2 `(_Z15layerNormKernelPKfPfS0_S0_S0_S0_iif) ;  /* 0xfffffff802bc7950 */ /* 0x000fea0003c3ffff */
        .weak           $__internal_1_$__cuda_sm3x_div_rn_noftz_f32_slowpath
        .type           $__internal_1_$__cuda_sm3x_div_rn_noftz_f32_slowpath,@function
        .size           $__internal_1_$__cuda_sm3x_div_rn_noftz_f32_slowpath,(.L_x_58 - $__internal_1_$__cuda_sm3x_div_rn_noftz_f32_slowpath)
$__internal_1_$__cuda_sm3x_div_rn_noftz_f32_slowpath:
[----:B------:R-:W-:Y:S01]  /*0510*/  SHF.R.U32.HI R7, RZ, 0x17, R3 ;  /* 0x00000017ff077819 */ /* 0x000fe20000011603 */
[----:B------:R-:W-:Y:S01]  /*0520*/  BSSY.RECONVERGENT B1, `(.L_x_5) ;  /* 0x0000063000017945 */ /* 0x000fe20003800200 */
[--C-:B------:R-:W-:Y:S02]  /*0530*/  SHF.R.U32.HI R6, RZ, 0x17, R0.reuse ;  /* 0x00000017ff067819 */ /* 0x100fe40000011600 */
[----:B------:R-:W-:Y:S01]  /*0540*/  LOP3.LUT R13, R7, 0xff, RZ, 0xc0, !PT ;  /* 0x000000ff070d7812 */ /* 0x000fe200078ec0ff */
[----:B------:R-:W-:Y:S01]  /*0550*/  IMAD.MOV.U32 R7, RZ, RZ, R0 ;  /* 0x000000ffff077224 */ /* 0x000fe200078e0000 */
[----:B------:R-:W-:Y:S02]  /*0560*/  LOP3.LUT R6, R6, 0xff, RZ, 0xc0, !PT ;  /* 0x000000ff06067812 */ /* 0x000fe400078ec0ff */
[----:B------:R-:W-:-:S03]  /*0570*/  IADD3 R10, PT, PT, R13, -0x1, RZ ;  /* 0xffffffff0d0a7810 */ /* 0x000fc60007ffe0ff */
[----:B------:R-:W-:Y:S01]  /*0580*/  VIADD R9, R6, 0xffffffff ;  /* 0xffffffff06097836 */ /* 0x000fe20000000000 */
[----:B------:R-:W-:-:S04]  /*0590*/  ISETP.GT.U32.AND P0, PT, R10, 0xfd, PT ;  /* 0x000000fd0a00780c */ /* 0x000fc80003f04070 */
[----:B------:R-:W-:-:S13]  /*05a0*/  ISETP.GT.U32.OR P0, PT, R9, 0xfd, P0 ;  /* 0x000000fd0900780c */ /* 0x000fda0000704470 */
[----:B------:R-:W-:Y:S01]  /*05b0*/  @!P0 MOV R8, RZ ;  /* 0x000000ff00088202 */ /* 0x000fe20000000f00 */
[----:B------:R-:W-:Y:S06]  /*05c0*/  @!P0 BRA `(.L_x_6) ;  /* 0x00000000005c8947 */ /* 0x000fec0003800000 */
[----:B------:R-:W-:Y:S02]  /*05d0*/  FSETP.GTU.FTZ.AND P1, PT, |R3|, +INF , PT ;  /* 0x7f8000000300780b */ /* 0x000fe40003f3c200 */
[----:B------:R-:W-:-:S04]  /*05e0*/  FSETP.GTU.FTZ.AND P0, PT, |R0|, +INF , PT ;  /* 0x7f8000000000780b */ /* 0x000fc80003f1c200 */
[----:B------:R-:W-:-:S13]  /*05f0*/  PLOP3.LUT P0, PT, P0, P1, PT, 0xf8, 0x8f ;  /* 0x00000000008f781c */ /* 0x000fda0000703f70 */
[----:B------:R-:W-:Y:S05]  /*0600*/  @P0 BRA `(.L_x_7) ;  /* 0x00000004004c0947 */ /* 0x000fea0003800000 */
[----:B------:R-:W-:-:S13]  /*0610*/  LOP3.LUT P0, RZ, R3, 0x7fffffff, R7, 0xc8, !PT ;  /* 0x7fffffff03ff7812 */ /* 0x000fda000780c807 */
[----:B------:R-:W-:Y:S05]  /*0620*/  @!P0 BRA `(.L_x_8) ;  /* 0x00000004003c8947 */ /* 0x000fea0003800000 */
[C---:B------:R-:W-:Y:S02]  /*0630*/  FSETP.NEU.FTZ.AND P2, PT, |R0|.reuse, +INF , PT ;  /* 0x7f8000000000780b */ /* 0x040fe40003f5d200 */
[----:B------:R-:W-:Y:S02]  /*0640*/  FSETP.NEU.FTZ.AND P1, PT, |R3|, +INF , PT ;  /* 0x7f8000000300780b */ /* 0x000fe40003f3d200 */
[----:B------:R-:W-:-:S11]  /*0650*/  FSETP.NEU.FTZ.AND P0, PT, |R0|, +INF , PT ;  /* 0x7f8000000000780b */ /* 0x000fd60003f1d200 */
[----:B------:R-:W-:Y:S05]  /*0660*/  @!P1 BRA !P2, `(.L_x_8) ;  /* 0x00000004002c9947 */ /* 0x000fea0005000000 */
[----:B------:R-:W-:-:S04]  /*0670*/  LOP3.LUT P2, RZ, R7, 0x7fffffff, RZ, 0xc0, !PT ;  /* 0x7fffffff07ff7812 */ /* 0x000fc8000784c0ff */
[----:B------:R-:W-:-:S13]  /*0680*/  PLOP3.LUT P1, PT, P1, P2, PT, 0x2f, 0xf2 ;  /* 0x0000000000f2781c */ /* 0x000fda0000f24577 */
[----:B------:R-:W-:Y:S05]  /*0690*/  @P1 BRA `(.L_x_9) ;  /* 0x0000000400181947 */ /* 0x000fea0003800000 */
[----:B------:R-:W-:-:S04]  /*06a0*/  LOP3.LUT P1, RZ, R3, 0x7fffffff, RZ, 0xc0, !PT ;  /* 0x7fffffff03ff7812 */ /* 0x000fc8000782c0ff */
[----:B------:R-:W-:-:S13]  /*06b0*/  PLOP3.LUT P0, PT, P0, P1, PT, 0x2f, 0xf2 ;  /* 0x0000000000f2781c */ /* 0x000fda0000702577 */
[----:B------:R-:W-:Y:S05]  /*06c0*/  @P0 BRA `(.L_x_10) ;  /* 0x0000000400000947 */ /* 0x000fea0003800000 */
[----:B------:R-:W-:Y:S02]  /*06d0*/  ISETP.GE.AND P0, PT, R9, RZ, PT ;  /* 0x000000ff0900720c */ /* 0x000fe40003f06270 */
[----:B------:R-:W-:-:S11]  /*06e0*/  ISETP.GE.AND P1, PT, R10, RZ, PT ;  /* 0x000000ff0a00720c */ /* 0x000fd60003f26270 */
[----:B------:R-:W-:Y:S02]  /*06f0*/  @P0 IMAD.MOV.U32 R8, RZ, RZ, RZ ;  /* 0x000000ffff080224 */ /* 0x000fe400078e00ff */
[----:B------:R-:W-:Y:S01]  /*0700*/  @!P0 FFMA R7, R0, 1.84467440737095516160e+19, RZ ;  /* 0x5f80000000078823 */ /* 0x000fe200000000ff */
[----:B------:R-:W-:Y:S02]  /*0710*/  @!P0 IMAD.MOV.U32 R8, RZ, RZ, -0x40 ;  /* 0xffffffc0ff088424 */ /* 0x000fe400078e00ff */
[----:B------:R-:W-:-:S03]  /*0720*/  @!P1 FFMA R3, R3, 1.84467440737095516160e+19, RZ ;  /* 0x5f80000003039823 */ /* 0x000fc600000000ff */
[----:B------:R-:W-:-:S07]  /*0730*/  @!P1 IADD3 R8, PT, PT, R8, 0x40, RZ ;  /* 0x0000004008089810 */ /* 0x000fce0007ffe0ff */
.L_x_6:
[----:B------:R-:W-:Y:S01]  /*0740*/  LEA R0, R13, 0xc0800000, 0x17 ;  /* 0xc08000000d007811 */ /* 0x000fe200078eb8ff */
[----:B------:R-:W-:Y:S01]  /*0750*/  VIADD R6, R6, 0xffffff81 ;  /* 0xffffff8106067836 */ /* 0x000fe20000000000 */
[----:B------:R-:W-:Y:S03]  /*0760*/  BSSY.RECONVERGENT B2, `(.L_x_11) ;  /* 0x0000035000027945 */ /* 0x000fe60003800200 */
[----:B------:R-:W-:Y:S02]  /*0770*/  IMAD.IADD R3, R3, 0x1, -R0 ;  /* 0x0000000103037824 */ /* 0x000fe400078e0a00 */
[----:B------:R-:W-:Y:S02]  /*0780*/  IMAD R0, R6, -0x800000, R7 ;  /* 0xff80000006007824 */ /* 0x000fe400078e0207 */
[----:B------:R-:W0:Y:S01]  /*0790*/  MUFU.RCP R9, R3 ;  /* 0x0000000300097308 */ /* 0x000e220000001000 */
[----:B------:R-:W-:-:S04]  /*07a0*/  FADD.FTZ R11, -R3, -RZ ;  /* 0x800000ff030b7221 */ /* 0x000fc80000010100 */
[----:B0-----:R-:W-:-:S04]  /*07b0*/  FFMA R10, R9, R11, 1 ;  /* 0x3f800000090a7423 */ /* 0x001fc8000000000b */
[----:B------:R-:W-:-:S04]  /*07c0*/  FFMA R12, R9, R10, R9 ;  /* 0x0000000a090c7223 */ /* 0x000fc80000000009 */
[----:B------:R-:W-:-:S04]  /*07d0*/  FFMA R7, R0, R12, RZ ;  /* 0x0000000c00077223 */ /* 0x000fc800000000ff */
[----:B------:R-:W-:-:S04]  /*07e0*/  FFMA R10, R11, R7, R0 ;  /* 0x000000070b0a7223 */ /* 0x000fc80000000000 */
[----:B------:R-:W-:Y:S01]  /*07f0*/  FFMA R9, R12, R10, R7 ;  /* 0x0000000a0c097223 */ /* 0x000fe20000000007 */
[----:B------:R-:W-:-:S03]  /*0800*/  IADD3 R7, PT, PT, R6, 0x7f, -R13 ;  /* 0x0000007f06077810 */ /* 0x000fc60007ffe80d */
[----:B------:R-:W-:Y:S01]  /*0810*/  FFMA R10, R11, R9, R0 ;  /* 0x000000090b0a7223 */ /* 0x000fe20000000000 */
[----:B------:R-:W-:-:S03]  /*0820*/  IADD3 R7, PT, PT, R7, R8, RZ ;  /* 0x0000000807077210 */ /* 0x000fc60007ffe0ff */
[----:B------:R-:W-:-:S05]  /*0830*/  FFMA R0, R12, R10, R9 ;  /* 0x0000000a0c007223 */ /* 0x000fca0000000009 */
[----:B------:R-:W-:-:S04]  /*0840*/  SHF.R.U32.HI R3, RZ, 0x17, R0 ;  /* 0x00000017ff037819 */ /* 0x000fc80000011600 */
[----:B------:R-:W-:-:S05]  /*0850*/  LOP3.LUT R3, R3, 0xff, RZ, 0xc0, !PT ;  /* 0x000000ff03037812 */ /* 0x000fca00078ec0ff */
[----:B------:R-:W-:-:S04]  /*0860*/  IMAD.IADD R11, R3, 0x1, R7 ;  /* 0x00000001030b7824 */ /* 0x000fc800078e0207 */
[----:B------:R-:W-:-:S05]  /*0870*/  VIADD R3, R11, 0xffffffff ;  /* 0xffffffff0b037836 */ /* 0x000fca0000000000 */
[----:B------:R-:W-:-:S13]  /*0880*/  ISETP.GE.U32.AND P0, PT, R3, 0xfe, PT ;  /* 0x000000fe0300780c */ /* 0x000fda0003f06070 */
[----:B------:R-:W-:Y:S05]  /*0890*/  @!P0 BRA `(.L_x_12) ;  /* 0x0000000000808947 */ /* 0x000fea0003800000 */
[----:B------:R-:W-:-:S13]  /*08a0*/  ISETP.GT.AND P0, PT, R11, 0xfe, PT ;  /* 0x000000fe0b00780c */ /* 0x000fda0003f04270 */
[----:B------:R-:W-:Y:S05]  /*08b0*/  @P0 BRA `(.L_x_13) ;  /* 0x00000000006c0947 */ /* 0x000fea0003800000 */
[----:B------:R-:W-:-:S13]  /*08c0*/  ISETP.GE.AND P0, PT, R11, 0x1, PT ;  /* 0x000000010b00780c */ /* 0x000fda0003f06270 */
[----:B------:R-:W-:Y:S05]  /*08d0*/  @P0 BRA `(.L_x_14) ;  /* 0x0000000000740947 */ /* 0x000fea0003800000 */
[----:B------:R-:W-:Y:S02]  /*08e0*/  ISETP.GE.AND P0, PT, R11, -0x18, PT ;  /* 0xffffffe80b00780c */ /* 0x000fe40003f06270 */
[----:B------:R-:W-:-:S11]  /*08f0*/  LOP3.LUT R0, R0, 0x80000000, RZ, 0xc0, !PT ;  /* 0x8000000000007812 */ /* 0x000fd600078ec0ff */
[----:B------:R-:W-:Y:S05]  /*0900*/  @!P0 BRA `(.L_x_14) ;  /* 0x0000000000688947 */ /* 0x000fea0003800000 */
[CCC-:B------:R-:W-:Y:S01]  /*0910*/  FFMA.RZ R3, R12.reuse, R10.reuse, R9.reuse ;  /* 0x0000000a0c037223 */ /* 0x1c0fe2000000c009 */
[C---:B------:R-:W-:Y:S01]  /*0920*/  IADD3 R8, PT, PT, R11.reuse, 0x20, RZ ;  /* 0x000000200b087810 */ /* 0x040fe20007ffe0ff */
[CCC-:B------:R-:W-:Y:S01]  /*0930*/  FFMA.RM R6, R12.reuse, R10.reuse, R9.reuse ;  /* 0x0000000a0c067223 */ /* 0x1c0fe20000004009 */
[----:B------:R-:W-:Y:S02]  /*0940*/  ISETP.NE.AND P2, PT, R11, RZ, PT ;  /* 0x000000ff0b00720c */ /* 0x000fe40003f45270 */
[----:B------:R-:W-:Y:S01]  /*0950*/  LOP3.LUT R7, R3, 0x7fffff, RZ, 0xc0, !PT ;  /* 0x007fffff03077812 */ /* 0x000fe200078ec0ff */
[----:B------:R-:W-:Y:S01]  /*0960*/  FFMA.RP R3, R12, R10, R9 ;  /* 0x0000000a0c037223 */ /* 0x000fe20000008009 */
[----:B------:R-:W-:Y:S01]  /*0970*/  IMAD.MOV R9, RZ, RZ, -R11 ;  /* 0x000000ffff097224 */ /* 0x000fe200078e0a0b */
[----:B------:R-:W-:Y:S02]  /*0980*/  ISETP.NE.AND P1, PT, R11, RZ, PT ;  /* 0x000000ff0b00720c */ /* 0x000fe40003f25270 */
[----:B------:R-:W-:-:S02]  /*0990*/  LOP3.LUT R7, R7, 0x800000, RZ, 0xfc, !PT ;  /* 0x0080000007077812 */ /* 0x000fc400078efcff */
[----:B------:R-:W-:Y:S02]  /*09a0*/  FSETP.NEU.FTZ.AND P0, PT, R3, R6, PT ;  /* 0x000000060300720b */ /* 0x000fe40003f1d000 */
[----:B------:R-:W-:Y:S02]  /*09b0*/  SHF.L.U32 R8, R7, R8, RZ ;  /* 0x0000000807087219 */ /* 0x000fe400000006ff */
[----:B------:R-:W-:Y:S02]  /*09c0*/  SEL R6, R9, RZ, P2 ;  /* 0x000000ff09067207 */ /* 0x000fe40001000000 */
[----:B------:R-:W-:Y:S02]  /*09d0*/  ISETP.NE.AND P1, PT, R8, RZ, P1 ;  /* 0x000000ff0800720c */ /* 0x000fe40000f25270 */
[----:B------:R-:W-:Y:S02]  /*09e0*/  SHF.R.U32.HI R6, RZ, R6, R7 ;  /* 0x00000006ff067219 */ /* 0x000fe40000011607 */
[----:B------:R-:W-:-:S02]  /*09f0*/  PLOP3.LUT P0, PT, P0, P1, PT, 0xf8, 0x8f ;  /* 0x00000000008f781c */ /* 0x000fc40000703f70 */
[----:B------:R-:W-:Y:S02]  /*0a00*/  SHF.R.U32.HI R8, RZ, 0x1, R6 ;  /* 0x00000001ff087819 */ /* 0x000fe40000011606 */
[----:B------:R-:W-:-:S04]  /*0a10*/  SEL R3, RZ, 0x1, !P0 ;  /* 0x00000001ff037807 */ /* 0x000fc80004000000 */
[----:B------:R-:W-:-:S04]  /*0a20*/  LOP3.LUT R3, R3, 0x1, R8, 0xf8, !PT ;  /* 0x0000000103037812 */ /* 0x000fc800078ef808 */
[----:B------:R-:W-:-:S05]  /*0a30*/  LOP3.LUT R3, R3, R6, RZ, 0xc0, !PT ;  /* 0x0000000603037212 */ /* 0x000fca00078ec0ff */
[----:B------:R-:W-:-:S05]  /*0a40*/  IMAD.IADD R3, R8, 0x1, R3 ;  /* 0x0000000108037824 */ /* 0x000fca00078e0203 */
[----:B------:R-:W-:Y:S01]  /*0a50*/  LOP3.LUT R0, R3, R0, RZ, 0xfc, !PT ;  /* 0x0000000003007212 */ /* 0x000fe200078efcff */
[----:B------:R-:W-:Y:S06]  /*0a60*/  BRA `(.L_x_14) ;  /* 0x0000000000107947 */ /* 0x000fec0003800000 */
.L_x_13:
[----:B------:R-:W-:-:S04]  /*0a70*/  LOP3.LUT R0, R0, 0x80000000, RZ, 0xc0, !PT ;  /* 0x8000000000007812 */ /* 0x000fc800078ec0ff */
[----:B------:R-:W-:Y:S01]  /*0a80*/  LOP3.LUT R0, R0, 0x7f800000, RZ, 0xfc, !PT ;  /* 0x7f80000000007812 */ /* 0x000fe200078efcff */
[----:B------:R-:W-:Y:S06]  /*0a90*/  BRA `(.L_x_14) ;  /* 0x0000000000047947 */ /* 0x000fec0003800000 */
.L_x_12:
[----:B------:R-:W-:-:S07]  /*0aa0*/  LEA R0, R7, R0, 0x17 ;  /* 0x0000000007007211 */ /* 0x000fce00078eb8ff */
.L_x_14:
[----:B------:R-:W-:Y:S05]  /*0ab0*/  BSYNC.RECONVERGENT B2 ;  /* 0x0000000000027941 */ /* 0x000fea0003800200 */
.L_x_11:
[----:B------:R-:W-:Y:S05]  /*0ac0*/  BRA `(.L_x_15) ;  /* 0x0000000000207947 */ /* 0x000fea0003800000 */
.L_x_10:
[----:B------:R-:W-:-:S04]  /*0ad0*/  LOP3.LUT R0, R3, 0x80000000, R7, 0x48, !PT ;  /* 0x8000000003007812 */ /* 0x000fc800078e4807 */
[----:B------:R-:W-:Y:S01]  /*0ae0*/  LOP3.LUT R0, R0, 0x7f800000, RZ, 0xfc, !PT ;  /* 0x7f80000000007812 */ /* 0x000fe200078efcff */
[----:B------:R-:W-:Y:S06]  /*0af0*/  BRA `(.L_x_15) ;  /* 0x0000000000147947 */ /* 0x000fec0003800000 */
.L_x_9:
[----:B------:R-:W-:Y:S01]  /*0b00*/  LOP3.LUT R0, R3, 0x80000000, R7, 0x48, !PT ;  /* 0x8000000003007812 */ /* 0x000fe200078e4807 */
[----:B------:R-:W-:Y:S06]  /*0b10*/  BRA `(.L_x_15) ;  /* 0x00000000000c7947 */ /* 0x000fec0003800000 */
.L_x_8:
[----:B------:R-:W0:Y:S01]  /*0b20*/  MUFU.RSQ R0, -QNAN ;  /* 0xffc0000000007908 */ /* 0x000e220000001400 */
[----:B------:R-:W-:Y:S05]  /*0b30*/  BRA `(.L_x_15) ;  /* 0x0000000000047947 */ /* 0x000fea0003800000 */
.L_x_7:
[----:B------:R-:W-:-:S07]  /*0b40*/  FADD.FTZ R0, R0, R3 ;  /* 0x0000000300007221 */ /* 0x000fce0000010000 */
.L_x_15:
[----:B------:R-:W-:Y:S05]  /*0b50*/  BSYNC.RECONVERGENT B1 ;  /* 0x0000000000017941 */ /* 0x000fea0003800200 */
.L_x_5:
[----:B------:R-:W-:-:S04]  /*0b60*/  IMAD.MOV.U32 R3, RZ, RZ, 0x0 ;  /* 0x00000000ff037424 */ /* 0x000fc800078e00ff */
[----:B0-----:R-:W-:Y:S05]  /*0b70*/  RET.REL.NODEC R2 `(_Z15layerNormKernelPKfPfS0_S0_S0_S0_iif) ;  /* 0xfffffff402207950 */ /* 0x001fea0003c3ffff */
.L_x_16:
[----:B------:R-:W-:-:S00]  /*0b80*/  BRA `(.L_x_16) ;  /* 0xfffffffc00fc7947 */ /* 0x000fc0000383ffff */
[----:B------:R-:W-:-:S00]  /*0b90*/  NOP ;  /* 0x0000000000007918 */ /* 0x000fc00000000000 */
        /* <DEDUP_REMOVED lines=14> */
.L_x_58:


//--------------------- .text._Z24computeRowVarianceKernelPKfS0_Pfii --------------------------
	.section	.text._Z24computeRowVarianceKernelPKfS0_Pfii,"ax",@progbits
	.align	128
        .global         _Z24computeRowVarianceKernelPKfS0_Pfii
        .type           _Z24computeRowVarianceKernelPKfS0_Pfii,@function
        .size           _Z24computeRowVarianceKernelPKfS0_Pfii,(.L_x_59 - _Z24computeRowVarianceKernelPKfS0_Pfii)
        .other          _Z24computeRowVarianceKernelPKfS0_Pfii,@"STO_CUDA_ENTRY STV_DEFAULT"
_Z24computeRowVarianceKernelPKfS0_Pfii:
.text._Z24computeRowVarianceKernelPKfS0_Pfii:
[----:B------:R-:W-:Y:S08]  /*0000*/  LDC R1, c[0x0][0x37c] ;  /* 0x0000df00ff017b82 */ /* 0x000ff00000000800 */
[----:B------:R-:W0:Y:S01]  /*0010*/  S2UR UR5, SR_CgaCtaId ;  /* 0x00000000000579c3 */ /* 0x000e220000008800 */
[----:B------:R-:W1:Y:S01]  /*0020*/  S2R R3, SR_TID.X ;  /* 0x0000000000037919 */ /* 0x000e620000002100 */
[----:B------:R-:W-:Y:S01]  /*0030*/  UMOV UR4, 0x400 ;  /* 0x0000040000047882 */ /* 0x000fe20000000000 */
[----:B------:R-:W2:Y:S01]  /*0040*/  LDCU.64 UR6, c[0x0][0x358] ;  /* 0x00006b00ff0677ac */ /* 0x000ea20008000a00 */
[----:B------:R-:W-:Y:S01]  /*0050*/  BSSY.RECONVERGENT B0, `(.L_x_17) ;  /* 0x000005a000007945 */ /* 0x000fe20003800200 */
[----:B------:R-:W3:Y:S01]  /*0060*/  S2R R2, SR_CTAID.X ;  /* 0x0000000000027919 */ /* 0x000ee20000002500 */
[----:B0-----:R-:W-:Y:S01]  /*0070*/  ULEA UR4, UR5, UR4, 0x18 ;  /* 0x0000000405047291 */ /* 0x001fe2000f8ec0ff */
[----:B------:R-:W0:Y:S05]  /*0080*/  LDCU UR5, c[0x0][0x39c] ;  /* 0x00007380ff0577ac */ /* 0x000e2a0008000800 */
[----:B-1----:R-:W-:-:S05]  /*0090*/  LEA R0, R3, UR4, 0x2 ;  /* 0x0000000403007c11 */ /* 0x002fca000f8e10ff */
[----:B------:R-:W1:Y:S01]  /*00a0*/  LDCU UR4, c[0x0][0x360] ;  /* 0x00006c00ff0477ac */ /* 0x000e620008000800 */
[----:B------:R4:W-:Y:S01]  /*00b0*/  STS [R0], RZ ;  /* 0x000000ff00007388 */ /* 0x0009e20000000800 */
[----:B------:R-:W-:Y:S01]  /*00c0*/  BAR.SYNC.DEFER_BLOCKING 0x0 ;  /* 0x0000000000007b1d */ /* 0x000fe20000010000 */
[----:B0-----:R-:W-:Y:S01]  /*00d0*/  ISETP.GE.AND P0, PT, R3, UR5, PT ;  /* 0x0000000503007c0c */ /* 0x001fe2000bf06270 */
[----:B-1----:R-:W-:-:S12]  /*00e0*/  IMAD.U32 R4, RZ, RZ, UR4 ;  /* 0x00000004ff047e24 */ /* 0x002fd8000f8e00ff */
[----:B--234-:R-:W-:Y:S05]  /*00f0*/  @P0 BRA `(.L_x_18) ;  /* 0x00000004003c0947 */ /* 0x01cfea0003800000 */
[----:B------:R-:W0:Y:S01]  /*0100*/  I2F.U32.RP R12, R4 ;  /* 0x00000004000c7306 */ /* 0x000e220000209000 */
[----:B------:R-:W1:Y:S07]  /*0110*/  LDC.64 R6, c[0x0][0x388] ;  /* 0x0000e200ff067b82 */ /* 0x000e6e0000000a00 */
[----:B0-----:R-:W0:Y:S01]  /*0120*/  MUFU.RCP R12, R12 ;  /* 0x0000000c000c7308 */ /* 0x001e220000001000 */
[----:B------:R-:W-:Y:S02]  /*0130*/  IMAD.IADD R10, R4, 0x1, R3 ;  /* 0x00000001040a7824 */ /* 0x000fe400078e0203 */
[----:B------:R-:W-:-:S02]  /*0140*/  IMAD.MOV R13, RZ, RZ, -R4 ;  /* 0x000000ffff0d7224 */ /* 0x000fc400078e0a04 */
[----:B-1----:R-:W-:-:S04]  /*0150*/  IMAD.WIDE.U32 R6, R2, 0x4, R6 ;  /* 0x0000000402067825 */ /* 0x002fc800078e0006 */
[----:B0-----:R-:W-:Y:S01]  /*0160*/  VIADD R8, R12, 0xffffffe ;  /* 0x0ffffffe0c087836 */ /* 0x001fe20000000000 */
[C---:B------:R-:W-:Y:S01]  /*0170*/  ISETP.GE.U32.AND P0, PT, R10.reuse, UR5, PT ;  /* 0x000000050a007c0c */ /* 0x040fe2000bf06070 */
[----:B------:R0:W5:Y:S01]  /*0180*/  LDG.E R5, desc[UR6][R6.64] ;  /* 0x0000000606057981 */ /* 0x000162000c1e1900 */
[----:B------:R-:W-:Y:S01]  /*0190*/  VIMNMX.U32 R11, PT, PT, R10, UR5, !PT ;  /* 0x000000050a0b7c48 */ /* 0x000fe2000ffe0000 */
[----:B------:R1:W2:Y:S01]  /*01a0*/  F2I.FTZ.U32.TRUNC.NTZ R9, R8 ;  /* 0x0000000800097305 */ /* 0x0002a2000021f000 */
[----:B------:R-:W-:Y:S01]  /*01b0*/  ISETP.NE.U32.AND P2, PT, R4, RZ, PT ;  /* 0x000000ff0400720c */ /* 0x000fe20003f45070 */
[----:B------:R-:W-:Y:S01]  /*01c0*/  BSSY.RECONVERGENT B1, `(.L_x_19) ;  /* 0x0000025000017945 */ /* 0x000fe20003800200 */
[----:B0-----:R-:W-:Y:S01]  /*01d0*/  SEL R6, RZ, 0x1, P0 ;  /* 0x00000001ff067807 */ /* 0x001fe20000000000 */
[----:B-1----:R-:W-:-:S03]  /*01e0*/  IMAD.MOV.U32 R8, RZ, RZ, RZ ;  /* 0x000000ffff087224 */ /* 0x002fc600078e00ff */
[----:B------:R-:W-:Y:S01]  /*01f0*/  IADD3 R11, PT, PT, R11, -R10, -R6 ;  /* 0x8000000a0b0b7210 */ /* 0x000fe20007ffe806 */
[----:B--2---:R-:W-:-:S04]  /*0200*/  IMAD R13, R13, R9, RZ ;  /* 0x000000090d0d7224 */ /* 0x004fc800078e02ff */
[----:B------:R-:W-:Y:S02]  /*0210*/  IMAD.HI.U32 R12, R9, R13, R8 ;  /* 0x0000000d090c7227 */ /* 0x000fe400078e0008 */
[----:B------:R0:W1:Y:S04]  /*0220*/  LDS R9, [R0] ;  /* 0x0000000000097984 */ /* 0x0000680000000800 */
[----:B------:R-:W-:-:S04]  /*0230*/  IMAD.HI.U32 R7, R12, R11, RZ ;  /* 0x0000000b0c077227 */ /* 0x000fc800078e00ff */
[----:B------:R-:W-:-:S04]  /*0240*/  IMAD.MOV R8, RZ, RZ, -R7 ;  /* 0x000000ffff087224 */ /* 0x000fc800078e0a07 */
[----:B------:R-:W-:-:S05]  /*0250*/  IMAD R11, R4, R8, R11 ;  /* 0x00000008040b7224 */ /* 0x000fca00078e020b */
[----:B------:R-:W-:-:S13]  /*0260*/  ISETP.GE.U32.AND P0, PT, R11, R4, PT ;  /* 0x000000040b00720c */ /* 0x000fda0003f06070 */
[----:B------:R-:W-:Y:S01]  /*0270*/  @P0 IMAD.IADD R11, R11, 0x1, -R4 ;  /* 0x000000010b0b0824 */ /* 0x000fe200078e0a04 */
[----:B------:R-:W-:-:S04]  /*0280*/  @P0 IADD3 R7, PT, PT, R7, 0x1, RZ ;  /* 0x0000000107070810 */ /* 0x000fc80007ffe0ff */
[----:B------:R-:W-:Y:S01]  /*0290*/  ISETP.GE.U32.AND P1, PT, R11, R4, PT ;  /* 0x000000040b00720c */ /* 0x000fe20003f26070 */
[----:B------:R-:W-:-:S12]  /*02a0*/  IMAD.MOV.U32 R11, RZ, RZ, R3 ;  /* 0x000000ffff0b7224 */ /* 0x000fd800078e0003 */
[----:B------:R-:W-:Y:S01]  /*02b0*/  @P1 VIADD R7, R7, 0x1 ;  /* 0x0000000107071836 */ /* 0x000fe20000000000 */
[----:B------:R-:W-:-:S05]  /*02c0*/  @!P2 LOP3.LUT R7, RZ, R4, RZ, 0x33, !PT ;  /* 0x00000004ff07a212 */ /* 0x000fca00078e33ff */
[----:B------:R-:W-:-:S05]  /*02d0*/  IMAD.IADD R8, R6, 0x1, R7 ;  /* 0x0000000106087824 */ /* 0x000fca00078e0207 */
[C---:B------:R-:W-:Y:S02]  /*02e0*/  LOP3.LUT R6, R8.reuse, 0x3, RZ, 0xc0, !PT ;  /* 0x0000000308067812 */ /* 0x040fe400078ec0ff */
[----:B------:R-:W-:Y:S02]  /*02f0*/  ISETP.GE.U32.AND P1, PT, R8, 0x3, PT ;  /* 0x000000030800780c */ /* 0x000fe40003f26070 */
[----:B------:R-:W-:-:S13]  /*0300*/  ISETP.NE.AND P0, PT, R6, 0x3, PT ;  /* 0x000000030600780c */ /* 0x000fda0003f05270 */
[----:B01----:R-:W-:Y:S05]  /*0310*/  @!P0 BRA `(.L_x_20) ;  /* 0x00000000003c8947 */ /* 0x003fea0003800000 */
[----:B------:R-:W0:Y:S01]  /*0320*/  LDC.64 R6, c[0x0][0x380] ;  /* 0x0000e000ff067b82 */ /* 0x000e220000000a00 */
[----:B------:R-:W-:Y:S02]  /*0330*/  VIADD R8, R8, 0x1 ;  /* 0x0000000108087836 */ /* 0x000fe40000000000 */
[--C-:B------:R-:W-:Y:S02]  /*0340*/  IMAD R15, R2, UR5, R3.reuse ;  /* 0x00000005020f7c24 */ /* 0x100fe4000f8e0203 */
[----:B------:R-:W-:Y:S01]  /*0350*/  IMAD.MOV.U32 R11, RZ, RZ, R3 ;  /* 0x000000ffff0b7224 */ /* 0x000fe200078e0003 */
[----:B------:R-:W-:-:S05]  /*0360*/  LOP3.LUT R8, R8, 0x3, RZ, 0xc0, !PT ;  /* 0x0000000308087812 */ /* 0x000fca00078ec0ff */
[----:B------:R-:W-:-:S07]  /*0370*/  IMAD.MOV R8, RZ, RZ, -R8 ;  /* 0x000000ffff087224 */ /* 0x000fce00078e0a08 */
.L_x_21:
[----:B0-----:R-:W-:-:S06]  /*0380*/  IMAD.WIDE R12, R15, 0x4, R6 ;  /* 0x000000040f0c7825 */ /* 0x001fcc00078e0206 */
[----:B------:R-:W2:Y:S01]  /*0390*/  LDG.E R12, desc[UR6][R12.64] ;  /* 0x000000060c0c7981 */ /* 0x000ea2000c1e1900 */
[----:B------:R-:W-:Y:S01]  /*03a0*/  IADD3 R8, PT, PT, R8, 0x1, RZ ;  /* 0x0000000108087810 */ /* 0x000fe20007ffe0ff */
[C---:B------:R-:W-:Y:S02]  /*03b0*/  IMAD.IADD R11, R4.reuse, 0x1, R11 ;  /* 0x00000001040b7824 */ /* 0x040fe400078e020b */
[----:B------:R-:W-:Y:S01]  /*03c0*/  IMAD.IADD R15, R4, 0x1, R15 ;  /* 0x00000001040f7824 */ /* 0x000fe200078e020f */
[----:B------:R-:W-:Y:S01]  /*03d0*/  ISETP.NE.AND P0, PT, R8, RZ, PT ;  /* 0x000000ff0800720c */ /* 0x000fe20003f05270 */
[----:B--2--5:R-:W-:-:S04]  /*03e0*/  FADD R10, -R5, R12 ;  /* 0x0000000c050a7221 */ /* 0x024fc80000000100 */
[----:B------:R-:W-:-:S08]  /*03f0*/  FFMA R9, R10, R10, R9 ;  /* 0x0000000a0a097223 */ /* 0x000fd00000000009 */
[----:B------:R-:W-:Y:S05]  /*0400*/  @P0 BRA `(.L_x_21) ;  /* 0xfffffffc00dc0947 */ /* 0x000fea000383ffff */
.L_x_20:
[----:B------:R-:W-:Y:S05]  /*0410*/  BSYNC.RECONVERGENT B1 ;  /* 0x0000000000017941 */ /* 0x000fea0003800200 */
.L_x_19:
[----:B------:R-:W-:Y:S04]  /*0420*/  BSSY.RECONVERGENT B1, `(.L_x_22) ;  /* 0x000001b000017945 */ /* 0x000fe80003800200 */
[----:B------:R-:W-:Y:S05]  /*0430*/  @!P1 BRA `(.L_x_23) ;  /* 0x0000000000649947 */ /* 0x000fea0003800000 */
[----:B------:R-:W0:Y:S01]  /*0440*/  LDC.64 R6, c[0x0][0x380] ;  /* 0x0000e000ff067b82 */ /* 0x000e220000000a00 */
[----:B------:R-:W-:-:S07]  /*0450*/  IMAD.SHL.U32 R8, R4, 0x4, RZ ;  /* 0x0000000404087824 */ /* 0x000fce00078e00ff */
.L_x_24:
[----:B------:R-:W-:-:S04]  /*0460*/  IMAD R13, R2, UR5, R11 ;  /* 0x00000005020d7c24 */ /* 0x000fc8000f8e020b */
[----:B0-----:R-:W-:-:S03]  /*0470*/  IMAD.WIDE R12, R13, 0x4, R6 ;  /* 0x000000040d0c7825 */ /* 0x001fc600078e0206 */
[----:B------:R-:W-:-:S03]  /*0480*/  IADD3 R14, P0, PT, R8, R12, RZ ;  /* 0x0000000c080e7210 */ /* 0x000fc60007f1e0ff */
[----:B------:R-:W2:Y:S02]  /*0490*/  LDG.E R12, desc[UR6][R12.64] ;  /* 0x000000060c0c7981 */ /* 0x000ea4000c1e1900 */
[----:B------:R-:W-:Y:S01]  /*04a0*/  IMAD.X R15, RZ, RZ, R13, P0 ;  /* 0x000000ffff0f7224 */ /* 0x000fe200000e060d */
[----:B------:R-:W-:-:S04]  /*04b0*/  IADD3 R16, P0, PT, R8, R14, RZ ;  /* 0x0000000e08107210 */ /* 0x000fc80007f1e0ff */
[----:B------:R-:W3:Y:S01]  /*04c0*/  LDG.E R14, desc[UR6][R14.64] ;  /* 0x000000060e0e7981 */ /* 0x000ee2000c1e1900 */
[----:B------:R-:W-:Y:S01]  /*04d0*/  IMAD.X R17, RZ, RZ, R15, P0 ;  /* 0x000000ffff117224 */ /* 0x000fe200000e060f */
[----:B------:R-:W-:-:S04]  /*04e0*/  IADD3 R18, P0, PT, R8, R16, RZ ;  /* 0x0000001008127210 */ /* 0x000fc80007f1e0ff */
[----:B------:R-:W-:Y:S01]  /*04f0*/  IADD3.X R19, PT, PT, RZ, R17, RZ, P0, !PT ;  /* 0x00000011ff137210 */ /* 0x000fe200007fe4ff */
[----:B------:R-:W4:Y:S04]  /*0500*/  LDG.E R16, desc[UR6][R16.64] ;  /* 0x0000000610107981 */ /* 0x000f28000c1e1900 */
[----:B------:R-:W4:Y:S01]  /*0510*/  LDG.E R18, desc[UR6][R18.64] ;  /* 0x0000000612127981 */ /* 0x000f22000c1e1900 */
[----:B------:R-:W-:-:S05]  /*0520*/  IMAD.IADD R11, R8, 0x1, R11 ;  /* 0x00000001080b7824 */ /* 0x000fca00078e020b */
[----:B------:R-:W-:Y:S01]  /*0530*/  ISETP.GE.AND P0, PT, R11, UR5, PT ;  /* 0x000000050b007c0c */ /* 0x000fe2000bf06270 */
[----:B--2--5:R-:W-:-:S04]  /*0540*/  FADD R10, -R5, R12 ;  /* 0x0000000c050a7221 */ /* 0x024fc80000000100 */
[----:B------:R-:W-:Y:S01]  /*0550*/  FFMA R9, R10, R10, R9 ;  /* 0x0000000a0a097223 */ /* 0x000fe20000000009 */
[----:B---3--:R-:W-:-:S04]  /*0560*/  FADD R10, -R5, R14 ;  /* 0x0000000e050a7221 */ /* 0x008fc80000000100 */
[----:B------:R-:W-:Y:S01]  /*0570*/  FFMA R9, R10, R10, R9 ;  /* 0x0000000a0a097223 */ /* 0x000fe20000000009 */
[----:B----4-:R-:W-:-:S04]  /*0580*/  FADD R10, -R5, R16 ;  /* 0x00000010050a7221 */ /* 0x010fc80000000100 */
[----:B------:R-:W-:Y:S01]  /*0590*/  FFMA R9, R10, R10, R9 ;  /* 0x0000000a0a097223 */ /* 0x000fe20000000009 */
[----:B------:R-:W-:-:S04]  /*05a0*/  FADD R10, -R5, R18 ;  /* 0x00000012050a7221 */ /* 0x000fc80000000100 */
[----:B------:R-:W-:Y:S01]  /*05b0*/  FFMA R9, R10, R10, R9 ;  /* 0x0000000a0a097223 */ /* 0x000fe20000000009 */
[----:B------:R-:W-:Y:S06]  /*05c0*/  @!P0 BRA `(.L_x_24) ;  /* 0xfffffffc00a48947 */ /* 0x000fec000383ffff */
.L_x_23:
[----:B------:R-:W-:Y:S05]  /*05d0*/  BSYNC.RECONVERGENT B1 ;  /* 0x0000000000017941 */ /* 0x000fea0003800200 */
.L_x_22:
[----:B------:R0:W-:Y:S02]  /*05e0*/  STS [R0], R9 ;  /* 0x0000000900007388 */ /* 0x0001e40000000800 */
.L_x_18:
[----:B------:R-:W-:Y:S05]  /*05f0*/  BSYNC.RECONVERGENT B0 ;  /* 0x0000000000007941 */ /* 0x000fea0003800200 */
.L_x_17:
[----:B------:R-:W-:Y:S01]  /*0600*/  BAR.SYNC.DEFER_BLOCKING 0x0 ;  /* 0x0000000000007b1d */ /* 0x000fe20000010000 */
[----:B------:R-:W-:Y:S02]  /*0610*/  ISETP.GE.U32.AND P1, PT, R4, 0x2, PT ;  /* 0x000000020400780c */ /* 0x000fe40003f26070 */
[----:B------:R-:W-:-:S11]  /*0620*/  ISETP.NE.AND P0, PT, R3, RZ, PT ;  /* 0x000000ff0300720c */ /* 0x000fd60003f05270 */
[----:B------:R-:W-:Y:S05]  /*0630*/  @!P1 BRA `(.L_x_25) ;  /* 0x00000000002c9947 */ /* 0x000fea0003800000 */
.L_x_26:
[----:B------:R-:W-:-:S04]  /*0640*/  SHF.R.U32.HI R8, RZ, 0x1, R4 ;  /* 0x00000001ff087819 */ /* 0x000fc80000011604 */
[----:B------:R-:W-:-:S13]  /*0650*/  ISETP.GE.U32.AND P1, PT, R3, R8, PT ;  /* 0x000000080300720c */ /* 0x000fda0003f26070 */
[----:B-----5:R-:W-:Y:S01]  /*0660*/  @!P1 IMAD R5, R8, 0x4, R0 ;  /* 0x0000000408059824 */ /* 0x020fe200078e0200 */
[----:B------:R-:W-:Y:S05]  /*0670*/  @!P1 LDS R6, [R0] ;  /* 0x0000000000069984 */ /* 0x000fea0000000800 */
[----:B------:R-:W1:Y:S02]  /*0680*/  @!P1 LDS R5, [R5] ;  /* 0x0000000005059984 */ /* 0x000e640000000800 */
[----:B-1----:R-:W-:-:S05]  /*0690*/  @!P1 FADD R7, R5, R6 ;  /* 0x0000000605079221 */ /* 0x002fca0000000000 */
[----:B------:R1:W-:Y:S01]  /*06a0*/  @!P1 STS [R0], R7 ;  /* 0x0000000700009388 */ /* 0x0003e20000000800 */
[----:B------:R-:W-:Y:S01]  /*06b0*/  BAR.SYNC.DEFER_BLOCKING 0x0 ;  /* 0x0000000000007b1d */ /* 0x000fe20000010000 */
[----:B------:R-:W-:Y:S01]  /*06c0*/  ISETP.GT.U32.AND P1, PT, R4, 0x3, PT ;  /* 0x000000030400780c */ /* 0x000fe20003f24070 */
[----:B------:R-:W-:-:S12]  /*06d0*/  IMAD.MOV.U32 R4, RZ, RZ, R8 ;  /* 0x000000ffff047224 */ /* 0x000fd800078e0008 */
[----:B-1----:R-:W-:Y:S05]  /*06e0*/  @P1 BRA `(.L_x_26) ;  /* 0xfffffffc00d41947 */ /* 0x002fea000383ffff */
.L_x_25:
[----:B------:R-:W-:Y:S05]  /*06f0*/  @P0 EXIT ;  /* 0x000000000000094d */ /* 0x000fea0003800000 */
[----:B------:R-:W1:Y:S01]  /*0700*/  S2UR UR5, SR_CgaCtaId ;  /* 0x00000000000579c3 */ /* 0x000e620000008800 */
[----:B------:R-:W-:Y:S02]  /*0710*/  UMOV UR4, 0x400 ;  /* 0x0000040000047882 */ /* 0x000fe40000000000 */
[----:B-1----:R-:W-:Y:S01]  /*0720*/  ULEA UR4, UR5, UR4, 0x18 ;  /* 0x0000000405047291 */ /* 0x002fe2000f8ec0ff */
[----:B------:R-:W1:Y:S08]  /*0730*/  LDCU UR5, c[0x0][0x39c] ;  /* 0x00007380ff0577ac */ /* 0x000e700008000800 */
[----:B0-----:R-:W0:Y:S01]  /*0740*/  LDS R0, [UR4] ;  /* 0x00000004ff007984 */ /* 0x001e220008000800 */
[----:B-1----:R-:W-:-:S04]  /*0750*/  I2FP.F32.S32 R3, UR5 ;  /* 0x0000000500037c45 */ /* 0x002fc80008201400 */
[----:B------:R-:W1:Y:S02]  /*0760*/  MUFU.RCP R4, R3 ;  /* 0x0000000300047308 */ /* 0x000e640000001000 */
[----:B-1---5:R-:W-:-:S04]  /*0770*/  FFMA R5, -R3, R4, 1 ;  /* 0x3f80000003057423 */ /* 0x022fc80000000104 */
[----:B------:R-:W-:Y:S02]  /*0780*/  FFMA R5, R4, R5, R4 ;  /* 0x0000000504057223 */ /* 0x000fe40000000004 */
[----:B0-----:R-:W0:Y:S02]  /*0790*/  FCHK P0, R0, R3 ;  /* 0x0000000300007302 */ /* 0x001e240000000000 */
[----:B------:R-:W-:-:S04]  /*07a0*/  FFMA R4, R0, R5, RZ ;  /* 0x0000000500047223 */ /* 0x000fc800000000ff */
[----:B------:R-:W-:-:S04]  /*07b0*/  FFMA R6, -R3, R4, R0 ;  /* 0x0000000403067223 */ /* 0x000fc80000000100 */
[----:B------:R-:W-:Y:S01]  /*07c0*/  FFMA R7, R5, R6, R4 ;  /* 0x0000000605077223 */ /* 0x000fe20000000004 */
[----:B0-----:R-:W-:Y:S06]  /*07d0*/  @!P0 BRA `(.L_x_27) ;  /* 0x00000000000c8947 */ /* 0x001fec0003800000 */
[----:B------:R-:W-:-:S07]  /*07e0*/  MOV R4, 0x800 ;  /* 0x0000080000047802 */ /* 0x000fce0000000f00 */
[----:B------:R-:W-:Y:S05]  /*07f0*/  CALL.REL.NOINC `($__internal_2_$__cuda_sm3x_div_rn_noftz_f32_slowpath) ;  /* 0x0000000000147944 */ /* 0x000fea0003c00000 */
[----:B------:R-:W-:-:S07]  /*0800*/  IMAD.MOV.U32 R7, RZ, RZ, R0 ;  /* 0x000000ffff077224 */ /* 0x000fce00078e0000 */
.L_x_27:
[----:B------:R-:W0:Y:S02]  /*0810*/  LDC.64 R4, c[0x0][0x390] ;  /* 0x0000e400ff047b82 */ /* 0x000e240000000a00 */
[----:B0-----:R-:W-:-:S05]  /*0820*/  IMAD.WIDE.U32 R2, R2, 0x4, R4 ;  /* 0x0000000402027825 */ /* 0x001fca00078e0004 */
[----:B------:R-:W-:Y:S01]  /*0830*/  STG.E desc[UR6][R2.64], R7 ;  /* 0x0000000702007986 */ /* 0x000fe2000c101906 */
[----:B------:R-:W-:Y:S05]  /*0840*/  EXIT ;  /* 0x000000000000794d */ /* 0x000fea0003800000 */
        .weak           $__internal_2_$__cuda_sm3x_div_rn_noftz_f32_slowpath
        .type           $__internal_2_$__cuda_sm3x_div_rn_noftz_f32_slowpath,@function
        .size           $__internal_2_$__cuda_sm3x_div_rn_noftz_f32_slowpath,(.L_x_59 - $__internal_2_$__cuda_sm3x_div_rn_noftz_f32_slowpath)
$__internal_2_$__cuda_sm3x_div_rn_noftz_f32_slowpath:
[--C-:B------:R-:W-:Y:S01]  /*0850*/  SHF.R.U32.HI R6, RZ, 0x17, R3.reuse ;  /* 0x00000017ff067819 */ /* 0x100fe20000011603 */
[--C-:B------:R-:W-:Y:S01]  /*0860*/  IMAD.MOV.U32 R7, RZ, RZ, R0.reuse ;  /* 0x000000ffff077224 */ /* 0x100fe200078e0000 */
[----:B------:R-:W-:Y:S01]  /*0870*/  SHF.R.U32.HI R5, RZ, 0x17, R0 ;  /* 0x00000017ff057819 */ /* 0x000fe20000011600 */
[----:B------:R-:W-:Y:S01]  /*0880*/  IMAD.MOV.U32 R8, RZ, RZ, R3 ;  /* 0x000000ffff087224 */ /* 0x000fe200078e0003 */
[----:B------:R-:W-:Y:S02]  /*0890*/  LOP3.LUT R6, R6, 0xff, RZ, 0xc0, !PT ;  /* 0x000000ff06067812 */ /* 0x000fe400078ec0ff */
[----:B------:R-:W-:-:S03]  /*08a0*/  LOP3.LUT R5, R5, 0xff, RZ, 0xc0, !PT ;  /* 0x000000ff05057812 */ /* 0x000fc600078ec0ff */
[----:B------:R-:W-:Y:S01]  /*08b0*/  VIADD R11, R6, 0xffffffff ;  /* 0xffffffff060b7836 */ /* 0x000fe20000000000 */
[----:B------:R-:W-:-:S04]  /*08c0*/  IADD3 R10, PT, PT, R5, -0x1, RZ ;  /* 0xffffffff050a7810 */ /* 0x000fc80007ffe0ff */
[----:B------:R-:W-:-:S04]  /*08d0*/  ISETP.GT.U32.AND P0, PT, R11, 0xfd, PT ;  /* 0x000000fd0b00780c */ /* 0x000fc80003f04070 */
[----:B------:R-:W-:-:S13]  /*08e0*/  ISETP.GT.U32.OR P0, PT, R10, 0xfd, P0 ;  /* 0x000000fd0a00780c */ /* 0x000fda0000704470 */
[----:B------:R-:W-:Y:S01]  /*08f0*/  @!P0 IMAD.MOV.U32 R9, RZ, RZ, RZ ;  /* 0x000000ffff098224 */ /* 0x000fe200078e00ff */
        /* <DEDUP_REMOVED lines=24> */
.L_x_28:
[----:B------:R-:W-:Y:S01]  /*0a80*/  LEA R3, R6, 0xc0800000, 0x17 ;  /* 0xc080000006037811 */ /* 0x000fe200078eb8ff */
[----:B------:R-:W-:-:S04]  /*0a90*/  VIADD R5, R5, 0xffffff81 ;  /* 0xffffff8105057836 */ /* 0x000fc80000000000 */
[----:B------:R-:W-:Y:S01]  /*0aa0*/  IMAD.IADD R3, R8, 0x1, -R3 ;  /* 0x0000000108037824 */ /* 0x000fe200078e0a03 */
[C---:B------:R-:W-:Y:S01]  /*0ab0*/  IADD3 R6, PT, PT, R5.reuse, 0x7f, -R6 ;  /* 0x0000007f05067810 */ /* 0x040fe20007ffe806 */
[----:B------:R-:W-:Y:S02]  /*0ac0*/  IMAD R0, R5, -0x800000, R7 ;  /* 0xff80000005007824 */ /* 0x000fe400078e0207 */
[----:B------:R-:W0:Y:S01]  /*0ad0*/  MUFU.RCP R8, R3 ;  /* 0x0000000300087308 */ /* 0x000e220000001000 */
[----:B------:R-:W-:Y:S01]  /*0ae0*/  FADD.FTZ R11, -R3, -RZ ;  /* 0x800000ff030b7221 */ /* 0x000fe20000010100 */
[----:B------:R-:W-:-:S03]  /*0af0*/  IMAD.IADD R6, R6, 0x1, R9 ;  /* 0x0000000106067824 */ /* 0x000fc600078e0209 */
[----:B0-----:R-:W-:-:S04]  /*0b00*/  FFMA R13, R8, R11, 1 ;  /* 0x3f800000080d7423 */ /* 0x001fc8000000000b */
[----:B------:R-:W-:-:S04]  /*0b10*/  FFMA R10, R8, R13, R8 ;  /* 0x0000000d080a7223 */ /* 0x000fc80000000008 */
[----:B------:R-:W-:-:S04]  /*0b20*/  FFMA R7, R0, R10, RZ ;  /* 0x0000000a00077223 */ /* 0x000fc800000000ff */
[----:B------:R-:W-:-:S04]  /*0b30*/  FFMA R8, R11, R7, R0 ;  /* 0x000000070b087223 */ /* 0x000fc80000000000 */
[----:B------:R-:W-:-:S04]  /*0b40*/  FFMA R7, R10, R8, R7 ;  /* 0x000000080a077223 */ /* 0x000fc80000000007 */
[----:B------:R-:W-:-:S04]  /*0b50*/  FFMA R8, R11, R7, R0 ;  /* 0x000000070b087223 */ /* 0x000fc80000000000 */
        /* <DEDUP_REMOVED lines=15> */
[CCC-:B------:R-:W-:Y:S01]  /*0c50*/  FFMA.RM R6, R10.reuse, R8.reuse, R7.reuse ;  /* 0x000000080a067223 */ /* 0x1c0fe20000004007 */
[C---:B------:R-:W-:Y:S02]  /*0c60*/  ISETP.NE.AND P2, PT, R9.reuse, RZ, PT ;  /* 0x000000ff0900720c */ /* 0x040fe40003f45270 */
[----:B------:R-:W-:Y:S02]  /*0c70*/  ISETP.NE.AND P1, PT, R9, RZ, PT ;  /* 0x000000ff0900720c */ /* 0x000fe40003f25270 */
[----:B------:R-:W-:Y:S01]  /*0c80*/  LOP3.LUT R5, R3, 0x7fffff, RZ, 0xc0, !PT ;  /* 0x007fffff03057812 */ /* 0x000fe200078ec0ff */
[----:B------:R-:W-:Y:S01]  /*0c90*/  FFMA.RP R3, R10, R8, R7 ;  /* 0x000000080a037223 */ /* 0x000fe20000008007 */
[----:B------:R-:W-:Y:S01]  /*0ca0*/  IADD3 R8, PT, PT, R9, 0x20, RZ ;  /* 0x0000002009087810 */ /* 0x000fe20007ffe0ff */
[----:B------:R-:W-:Y:S01]  /*0cb0*/  IMAD.MOV R7, RZ, RZ, -R9 ;  /* 0x000000ffff077224 */ /* 0x000fe200078e0a09 */
        /* <DEDUP_REMOVED lines=14> */
.L_x_34:
[----:B------:R-:W-:-:S04]  /*0da0*/  LOP3.LUT R0, R0, 0x80000000, RZ, 0xc0, !PT ;  /* 0x8000000000007812 */ /* 0x000fc800078ec0ff */
[----:B------:R-:W-:Y:S01]  /*0db0*/  LOP3.LUT R0, R0, 0x7f800000, RZ, 0xfc, !PT ;  /* 0x7f80000000007812 */ /* 0x000fe200078efcff */
[----:B------:R-:W-:Y:S06]  /*0dc0*/  BRA `(.L_x_35) ;  /* 0x0000000000287947 */ /* 0x000fec0003800000 */
.L_x_33:
[----:B------:R-:W-:Y:S01]  /*0dd0*/  IMAD R0, R6, 0x800000, R0 ;  /* 0x0080000006007824 */ /* 0x000fe200078e0200 */
[----:B------:R-:W-:Y:S06]  /*0de0*/  BRA `(.L_x_35) ;  /* 0x0000000000207947 */ /* 0x000fec0003800000 */
.L_x_32:
[----:B------:R-:W-:-:S04]  /*0df0*/  LOP3.LUT R0, R8, 0x80000000, R7, 0x48, !PT ;  /* 0x8000000008007812 */ /* 0x000fc800078e4807 */
[----:B------:R-:W-:Y:S01]  /*0e00*/  LOP3.LUT R0, R0, 0x7f800000, RZ, 0xfc, !PT ;  /* 0x7f80000000007812 */ /* 0x000fe200078efcff */
[----:B------:R-:W-:Y:S06]  /*0e10*/  BRA `(.L_x_35) ;  /* 0x0000000000147947 */ /* 0x000fec0003800000 */
.L_x_31:
[----:B------:R-:W-:Y:S01]  /*0e20*/  LOP3.LUT R0, R8, 0x80000000, R7, 0x48, !PT ;  /* 0x8000000008007812 */ /* 0x000fe200078e4807 */
[----:B------:R-:W-:Y:S06]  /*0e30*/  BRA `(.L_x_35) ;  /* 0x00000000000c7947 */ /* 0x000fec0003800000 */
.L_x_30:
[----:B------:R-:W0:Y:S01]  /*0e40*/  MUFU.RSQ R0, -QNAN ;  /* 0xffc0000000007908 */ /* 0x000e220000001400 */
[----:B------:R-:W-:Y:S05]  /*0e50*/  BRA `(.L_x_35) ;  /* 0x0000000000047947 */ /* 0x000fea0003800000 */
.L_x_29:
[----:B------:R-:W-:-:S07]  /*0e60*/  FADD.FTZ R0, R0, R3 ;  /* 0x0000000300007221 */ /* 0x000fce0000010000 */
.L_x_35:
[----:B------:R-:W-:-:S04]  /*0e70*/  IMAD.MOV.U32 R5, RZ, RZ, 0x0 ;  /* 0x00000000ff057424 */ /* 0x000fc800078e00ff */
[----:B0-----:R-:W-:Y:S05]  /*0e80*/  RET.REL.NODEC R4 `(_Z24computeRowVarianceKernelPKfS0_Pfii) ;  /* 0xfffffff0045c7950 */ /* 0x001fea0003c3ffff */
.L_x_36:
        /* <DEDUP_REMOVED lines=15> */
.L_x_59:


//--------------------- .text._Z20computeRowMeanKernelPKfPfii --------------------------
	.section	.text._Z20computeRowMeanKernelPKfPfii,"ax",@progbits
	.align	128
        .global         _Z20computeRowMeanKernelPKfPfii
        .type           _Z20computeRowMeanKernelPKfPfii,@function
        .size           _Z20computeRowMeanKernelPKfPfii,(.L_x_60 - _Z20computeRowMeanKernelPKfPfii)
        .other          _Z20computeRowMeanKernelPKfPfii,@"STO_CUDA_ENTRY STV_DEFAULT"
_Z20computeRowMeanKernelPKfPfii:
.text._Z20computeRowMeanKernelPKfPfii:
        /* <DEDUP_REMOVED lines=17> */
[C---:B------:R-:W-:Y:S01]  /*0110*/  IMAD.IADD R5, R4.reuse, 0x1, R3 ;  /* 0x0000000104057824 */ /* 0x040fe200078e0203 */
[----:B------:R-:W-:Y:S01]  /*0120*/  ISETP.NE.U32.AND P2, PT, R4, RZ, PT ;  /* 0x000000ff0400720c */ /* 0x000fe20003f45070 */
[----:B------:R-:W-:Y:S01]  /*0130*/  IMAD.MOV R11, RZ, RZ, -R4 ;  /* 0x000000ffff0b7224 */ /* 0x000fe200078e0a04 */
[----:B------:R-:W-:Y:S02]  /*0140*/  BSSY.RECONVERGENT B1, `(.L_x_39) ;  /* 0x0000029000017945 */ /* 0x000fe40003800200 */
[C---:B------:R-:W-:Y:S02]  /*0150*/  ISETP.GE.U32.AND P0, PT, R5.reuse, UR5, PT ;  /* 0x0000000505007c0c */ /* 0x040fe4000bf06070 */
[----:B------:R-:W-:Y:S02]  /*0160*/  VIMNMX.U32 R8, PT, PT, R5, UR5, !PT ;  /* 0x0000000505087c48 */ /* 0x000fe4000ffe0000 */
[----:B------:R-:W-:-:S04]  /*0170*/  SEL R9, RZ, 0x1, P0 ;  /* 0x00000001ff097807 */ /* 0x000fc80000000000 */
[----:B------:R-:W-:Y:S01]  /*0180*/  IADD3 R5, PT, PT, R8, -R5, -R9 ;  /* 0x8000000508057210 */ /* 0x000fe20007ffe809 */
[----:B0-----:R-:W0:Y:S02]  /*0190*/  MUFU.RCP R10, R10 ;  /* 0x0000000a000a7308 */ /* 0x001e240000001000 */
[----:B0-----:R-:W-:-:S06]  /*01a0*/  VIADD R6, R10, 0xffffffe ;  /* 0x0ffffffe0a067836 */ /* 0x001fcc0000000000 */
[----:B------:R0:W1:Y:S02]  /*01b0*/  F2I.FTZ.U32.TRUNC.NTZ R7, R6 ;  /* 0x0000000600077305 */ /* 0x000064000021f000 */
[----:B0-----:R-:W-:Y:S02]  /*01c0*/  IMAD.MOV.U32 R6, RZ, RZ, RZ ;  /* 0x000000ffff067224 */ /* 0x001fe400078e00ff */
[----:B-1----:R-:W-:-:S04]  /*01d0*/  IMAD R11, R11, R7, RZ ;  /* 0x000000070b0b7224 */ /* 0x002fc800078e02ff */
[----:B------:R-:W-:-:S06]  /*01e0*/  IMAD.HI.U32 R10, R7, R11, R6 ;  /* 0x0000000b070a7227 */ /* 0x000fcc00078e0006 */
[----:B------:R-:W-:-:S04]  /*01f0*/  IMAD.HI.U32 R10, R10, R5, RZ ;  /* 0x000000050a0a7227 */ /* 0x000fc800078e00ff */
[----:B------:R-:W-:-:S04]  /*0200*/  IMAD.MOV R6, RZ, RZ, -R10 ;  /* 0x000000ffff067224 */ /* 0x000fc800078e0a0a */
[----:B------:R-:W-:-:S05]  /*0210*/  IMAD R5, R4, R6, R5 ;  /* 0x0000000604057224 */ /* 0x000fca00078e0205 */
[----:B------:R-:W-:-:S13]  /*0220*/  ISETP.GE.U32.AND P0, PT, R5, R4, PT ;  /* 0x000000040500720c */ /* 0x000fda0003f06070 */
[----:B------:R-:W-:Y:S02]  /*0230*/  @P0 IMAD.IADD R5, R5, 0x1, -R4 ;  /* 0x0000000105050824 */ /* 0x000fe400078e0a04 */
[----:B------:R-:W-:-:S03]  /*0240*/  @P0 VIADD R10, R10, 0x1 ;  /* 0x000000010a0a0836 */ /* 0x000fc60000000000 */
[----:B------:R-:W-:-:S13]  /*0250*/  ISETP.GE.U32.AND P1, PT, R5, R4, PT ;  /* 0x000000040500720c */ /* 0x000fda0003f26070 */
[----:B------:R-:W-:Y:S01]  /*0260*/  @P1 VIADD R10, R10, 0x1 ;  /* 0x000000010a0a1836 */ /* 0x000fe20000000000 */
[----:B------:R-:W-:-:S05]  /*0270*/  @!P2 LOP3.LUT R10, RZ, R4, RZ, 0x33, !PT ;  /* 0x00000004ff0aa212 */ /* 0x000fca00078e33ff */
[----:B------:R-:W-:Y:S02]  /*0280*/  IMAD.IADD R6, R9, 0x1, R10 ;  /* 0x0000000109067824 */ /* 0x000fe400078e020a */
[----:B------:R0:W1:Y:S03]  /*0290*/  LDS R9, [R0] ;  /* 0x0000000000097984 */ /* 0x0000660000000800 */
[C---:B------:R-:W-:Y:S02]  /*02a0*/  LOP3.LUT R5, R6.reuse, 0x3, RZ, 0xc0, !PT ;  /* 0x0000000306057812 */ /* 0x040fe400078ec0ff */
[----:B------:R-:W-:Y:S02]  /*02b0*/  ISETP.GE.U32.AND P1, PT, R6, 0x3, PT ;  /* 0x000000030600780c */ /* 0x000fe40003f26070 */
[----:B------:R-:W-:Y:S01]  /*02c0*/  ISETP.NE.AND P0, PT, R5, 0x3, PT ;  /* 0x000000030500780c */ /* 0x000fe20003f05270 */
[----:B------:R-:W-:-:S12]  /*02d0*/  IMAD.MOV.U32 R5, RZ, RZ, R3 ;  /* 0x000000ffff057224 */ /* 0x000fd800078e0003 */
[----:B0-----:R-:W-:Y:S05]  /*02e0*/  @!P0 BRA `(.L_x_40) ;  /* 0x0000000000388947 */ /* 0x001fea0003800000 */
[----:B------:R-:W0:Y:S01]  /*02f0*/  LDC.64 R10, c[0x0][0x380] ;  /* 0x0000e000ff0a7b82 */ /* 0x000e220000000a00 */
[----:B------:R-:W-:Y:S02]  /*0300*/  VIADD R5, R6, 0x1 ;  /* 0x0000000106057836 */ /* 0x000fe40000000000 */
[----:B------:R-:W-:-:S03]  /*0310*/  IMAD R13, R2, UR5, R3 ;  /* 0x00000005020d7c24 */ /* 0x000fc6000f8e0203 */
[----:B------:R-:W-:Y:S01]  /*0320*/  LOP3.LUT R6, R5, 0x3, RZ, 0xc0, !PT ;  /* 0x0000000305067812 */ /* 0x000fe200078ec0ff */
[----:B------:R-:W-:-:S04]  /*0330*/  IMAD.MOV.U32 R5, RZ, RZ, R3 ;  /* 0x000000ffff057224 */ /* 0x000fc800078e0003 */
[----:B------:R-:W-:-:S07]  /*0340*/  IMAD.MOV R8, RZ, RZ, -R6 ;  /* 0x000000ffff087224 */ /* 0x000fce00078e0a06 */
.L_x_41:
[----:B0-----:R-:W-:-:S06]  /*0350*/  IMAD.WIDE R6, R13, 0x4, R10 ;  /* 0x000000040d067825 */ /* 0x001fcc00078e020a */
[----:B------:R-:W1:Y:S01]  /*0360*/  LDG.E R6, desc[UR6][R6.64] ;  /* 0x0000000606067981 */ /* 0x000e62000c1e1900 */
[----:B------:R-:W-:Y:S01]  /*0370*/  IADD3 R8, PT, PT, R8, 0x1, RZ ;  /* 0x0000000108087810 */ /* 0x000fe20007ffe0ff */
[C---:B------:R-:W-:Y:S02]  /*0380*/  IMAD.IADD R5, R4.reuse, 0x1, R5 ;  /* 0x0000000104057824 */ /* 0x040fe400078e0205 */
[----:B------:R-:W-:Y:S01]  /*0390*/  IMAD.IADD R13, R4, 0x1, R13 ;  /* 0x00000001040d7824 */ /* 0x000fe200078e020d */
[----:B------:R-:W-:Y:S01]  /*03a0*/  ISETP.NE.AND P0, PT, R8, RZ, PT ;  /* 0x000000ff0800720c */ /* 0x000fe20003f05270 */
[----:B-1----:R-:W-:-:S12]  /*03b0*/  FADD R9, R6, R9 ;  /* 0x0000000906097221 */ /* 0x002fd80000000000 */
[----:B------:R-:W-:Y:S05]  /*03c0*/  @P0 BRA `(.L_x_41) ;  /* 0xfffffffc00e00947 */ /* 0x000fea000383ffff */
.L_x_40:
[----:B------:R-:W-:Y:S05]  /*03d0*/  BSYNC.RECONVERGENT B1 ;  /* 0x0000000000017941 */ /* 0x000fea0003800200 */
.L_x_39:
[----:B------:R-:W-:Y:S04]  /*03e0*/  BSSY.RECONVERGENT B1, `(.L_x_42) ;  /* 0x0000017000017945 */ /* 0x000fe80003800200 */
[----:B------:R-:W-:Y:S05]  /*03f0*/  @!P1 BRA `(.L_x_43) ;  /* 0x0000000000549947 */ /* 0x000fea0003800000 */
[----:B------:R-:W0:Y:S01]  /*0400*/  LDC.64 R6, c[0x0][0x380] ;  /* 0x0000e000ff067b82 */ /* 0x000e220000000a00 */
[----:B------:R-:W-:-:S07]  /*0410*/  IMAD.SHL.U32 R19, R4, 0x4, RZ ;  /* 0x0000000404137824 */ /* 0x000fce00078e00ff */
.L_x_44:
[----:B------:R-:W-:-:S04]  /*0420*/  IMAD R11, R2, UR5, R5 ;  /* 0x00000005020b7c24 */ /* 0x000fc8000f8e0205 */
[----:B0-----:R-:W-:-:S03]  /*0430*/  IMAD.WIDE R10, R11, 0x4, R6 ;  /* 0x000000040b0a7825 */ /* 0x001fc600078e0206 */
[----:B------:R-:W-:-:S03]  /*0440*/  IADD3 R12, P0, PT, R19, R10, RZ ;  /* 0x0000000a130c7210 */ /* 0x000fc60007f1e0ff */
[----:B------:R-:W1:Y:S02]  /*0450*/  LDG.E R10, desc[UR6][R10.64] ;  /* 0x000000060a0a7981 */ /* 0x000e64000c1e1900 */
[----:B------:R-:W-:Y:S01]  /*0460*/  IMAD.X R13, RZ, RZ, R11, P0 ;  /* 0x000000ffff0d7224 */ /* 0x000fe200000e060b */
[----:B------:R-:W-:-:S04]  /*0470*/  IADD3 R14, P0, PT, R19, R12, RZ ;  /* 0x0000000c130e7210 */ /* 0x000fc80007f1e0ff */
[----:B------:R-:W2:Y:S01]  /*0480*/  LDG.E R12, desc[UR6][R12.64] ;  /* 0x000000060c0c7981 */ /* 0x000ea2000c1e1900 */
[----:B------:R-:W-:Y:S01]  /*0490*/  IMAD.X R15, RZ, RZ, R13, P0 ;  /* 0x000000ffff0f7224 */ /* 0x000fe200000e060d */
[----:B------:R-:W-:-:S04]  /*04a0*/  IADD3 R16, P0, PT, R19, R14, RZ ;  /* 0x0000000e13107210 */ /* 0x000fc80007f1e0ff */
[----:B------:R-:W3:Y:S01]  /*04b0*/  LDG.E R14, desc[UR6][R14.64] ;  /* 0x000000060e0e7981 */ /* 0x000ee2000c1e1900 */
[----:B------:R-:W-:-:S05]  /*04c0*/  IMAD.X R17, RZ, RZ, R15, P0 ;  /* 0x000000ffff117224 */ /* 0x000fca00000e060f */
[----:B------:R-:W4:Y:S01]  /*04d0*/  LDG.E R16, desc[UR6][R16.64] ;  /* 0x0000000610107981 */ /* 0x000f22000c1e1900 */
[----:B------:R-:W-:-:S05]  /*04e0*/  IMAD.IADD R5, R19, 0x1, R5 ;  /* 0x0000000113057824 */ /* 0x000fca00078e0205 */
[----:B------:R-:W-:Y:S01]  /*04f0*/  ISETP.GE.AND P0, PT, R5, UR5, PT ;  /* 0x0000000505007c0c */ /* 0x000fe2000bf06270 */
[----:B-1----:R-:W-:-:S04]  /*0500*/  FADD R9, R10, R9 ;  /* 0x000000090a097221 */ /* 0x002fc80000000000 */
[----:B--2---:R-:W-:-:S04]  /*0510*/  FADD R9, R9, R12 ;  /* 0x0000000c09097221 */ /* 0x004fc80000000000 */
[----:B---3--:R-:W-:-:S04]  /*0520*/  FADD R9, R9, R14 ;  /* 0x0000000e09097221 */ /* 0x008fc80000000000 */
[----:B----4-:R-:W-:Y:S01]  /*0530*/  FADD R9, R9, R16 ;  /* 0x0000001009097221 */ /* 0x010fe20000000000 */
[----:B------:R-:W-:Y:S06]  /*0540*/  @!P0 BRA `(.L_x_44) ;  /* 0xfffffffc00b48947 */ /* 0x000fec000383ffff */
.L_x_43:
[----:B------:R-:W-:Y:S05]  /*0550*/  BSYNC.RECONVERGENT B1 ;  /* 0x0000000000017941 */ /* 0x000fea0003800200 */
.L_x_42:
[----:B-1----:R0:W-:Y:S02]  /*0560*/  STS [R0], R9 ;  /* 0x0000000900007388 */ /* 0x0021e40000000800 */
.L_x_38:
[----:B------:R-:W-:Y:S05]  /*0570*/  BSYNC.RECONVERGENT B0 ;  /* 0x0000000000007941 */ /* 0x000fea0003800200 */
.L_x_37:
[----:B------:R-:W-:Y:S01]  /*0580*/  BAR.SYNC.DEFER_BLOCKING 0x0 ;  /* 0x0000000000007b1d */ /* 0x000fe20000010000 */
[----:B------:R-:W-:Y:S02]  /*0590*/  ISETP.GE.U32.AND P1, PT, R4, 0x2, PT ;  /* 0x000000020400780c */ /* 0x000fe40003f26070 */
[----:B------:R-:W-:-:S11]  /*05a0*/  ISETP.NE.AND P0, PT, R3, RZ, PT ;  /* 0x000000ff0300720c */ /* 0x000fd60003f05270 */
[----:B------:R-:W-:Y:S05]  /*05b0*/  @!P1 BRA `(.L_x_45) ;  /* 0x00000000002c9947 */ /* 0x000fea0003800000 */
.L_x_46:
[----:B------:R-:W-:-:S04]  /*05c0*/  SHF.R.U32.HI R8, RZ, 0x1, R4 ;  /* 0x00000001ff087819 */ /* 0x000fc80000011604 */
[----:B------:R-:W-:-:S13]  /*05d0*/  ISETP.GE.U32.AND P1, PT, R3, R8, PT ;  /* 0x000000080300720c */ /* 0x000fda0003f26070 */
[----:B------:R-:W-:Y:S01]  /*05e0*/  @!P1 IMAD R5, R8, 0x4, R0 ;  /* 0x0000000408059824 */ /* 0x000fe200078e0200 */
        /* <DEDUP_REMOVED lines=8> */
.L_x_45:
        /* <DEDUP_REMOVED lines=8> */
[----:B-1----:R-:W-:-:S04]  /*06f0*/  FFMA R5, -R3, R4, 1 ;  /* 0x3f80000003057423 */ /* 0x002fc80000000104 */
[----:B------:R-:W-:Y:S02]  /*0700*/  FFMA R5, R4, R5, R4 ;  /* 0x0000000504057223 */ /* 0x000fe40000000004 */
[----:B0-----:R-:W0:Y:S02]  /*0710*/  FCHK P0, R0, R3 ;  /* 0x0000000300007302 */ /* 0x001e240000000000 */
[----:B------:R-:W-:-:S04]  /*0720*/  FFMA R4, R0, R5, RZ ;  /* 0x0000000500047223 */ /* 0x000fc800000000ff */
[----:B------:R-:W-:-:S04]  /*0730*/  FFMA R6, -R3, R4, R0 ;  /* 0x0000000403067223 */ /* 0x000fc80000000100 */
[----:B------:R-:W-:Y:S01]  /*0740*/  FFMA R7, R5, R6, R4 ;  /* 0x0000000605077223 */ /* 0x000fe20000000004 */
[----:B0-----:R-:W-:Y:S06]  /*0750*/  @!P0 BRA `(.L_x_47) ;  /* 0x00000000000c8947 */ /* 0x001fec0003800000 */
[----:B------:R-:W-:-:S07]  /*0760*/  MOV R4, 0x780 ;  /* 0x0000078000047802 */ /* 0x000fce0000000f00 */
[----:B------:R-:W-:Y:S05]  /*0770*/  CALL.REL.NOINC `($__internal_3_$__cuda_sm3x_div_rn_noftz_f32_slowpath) ;  /* 0x0000000000147944 */ /* 0x000fea0003c00000 */
[----:B------:R-:W-:-:S07]  /*0780*/  MOV R7, R0 ;  /* 0x0000000000077202 */ /* 0x000fce0000000f00 */
.L_x_47:
[----:B------:R-:W0:Y:S02]  /*0790*/  LDC.64 R4, c[0x0][0x388] ;  /* 0x0000e200ff047b82 */ /* 0x000e240000000a00 */
[----:B0-----:R-:W-:-:S05]  /*07a0*/  IMAD.WIDE.U32 R2, R2, 0x4, R4 ;  /* 0x0000000402027825 */ /* 0x001fca00078e0004 */
[----:B------:R-:W-:Y:S01]  /*07b0*/  STG.E desc[UR6][R2.64], R7 ;  /* 0x0000000702007986 */ /* 0x000fe2000c101906 */
[----:B------:R-:W-:Y:S05]  /*07c0*/  EXIT ;  /* 0x000000000000794d */ /* 0x000fea0003800000 */
        .weak           $__internal_3_$__cuda_sm3x_div_rn_noftz_f32_slowpath
        .type           $__internal_3_$__cuda_sm3x_div_rn_noftz_f32_slowpath,@function
        .size           $__internal_3_$__cuda_sm3x_div_rn_noftz_f32_slowpath,(.L_x_60 - $__internal_3_$__cuda_sm3x_div_rn_noftz_f32_slowpath)
$__internal_3_$__cuda_sm3x_div_rn_noftz_f32_slowpath:
[--C-:B------:R-:W-:Y:S01]  /*07d0*/  SHF.R.U32.HI R6, RZ, 0x17, R3.reuse ;  /* 0x00000017ff067819 */ /* 0x100fe20000011603 */
[--C-:B------:R-:W-:Y:S01]  /*07e0*/  IMAD.MOV.U32 R7, RZ, RZ, R0.reuse ;  /* 0x000000ffff077224 */ /* 0x100fe200078e0000 */
[----:B------:R-:W-:Y:S01]  /*07f0*/  SHF.R.U32.HI R5, RZ, 0x17, R0 ;  /* 0x00000017ff057819 */ /* 0x000fe20000011600 */
[----:B------:R-:W-:Y:S01]  /*0800*/  IMAD.MOV.U32 R8, RZ, RZ, R3 ;  /* 0x000000ffff087224 */ /* 0x000fe200078e0003 */
[----:B------:R-:W-:Y:S02]  /*0810*/  LOP3.LUT R6, R6, 0xff, RZ, 0xc0, !PT ;  /* 0x000000ff06067812 */ /* 0x000fe400078ec0ff */
[----:B------:R-:W-:-:S03]  /*0820*/  LOP3.LUT R5, R5, 0xff, RZ, 0xc0, !PT ;  /* 0x000000ff05057812 */ /* 0x000fc600078ec0ff */
[----:B------:R-:W-:Y:S02]  /*0830*/  VIADD R11, R6, 0xffffffff ;  /* 0xffffffff060b7836 */ /* 0x000fe40000000000 */
[----:B------:R-:W-:-:S03]  /*0840*/  VIADD R10, R5, 0xffffffff ;  /* 0xffffffff050a7836 */ /* 0x000fc60000000000 */
        /* <DEDUP_REMOVED lines=25> */
[----:B------:R-:W-:Y:S02]  /*09e0*/  @!P1 FFMA R8, R3, 1.84467440737095516160e+19, RZ ;  /* 0x5f80000003089823 */ /* 0x000fe400000000ff */
[----:B------:R-:W-:-:S07]  /*09f0*/  @!P1 VIADD R9, R9, 0x40 ;  /* 0x0000004009099836 */ /* 0x000fce0000000000 */
.L_x_48:
[----:B------:R-:W-:Y:S02]  /*0a00*/  LEA R3, R6, 0xc0800000, 0x17 ;  /* 0xc080000006037811 */ /* 0x000fe400078eb8ff */
[----:B------:R-:W-:-:S03]  /*0a10*/  IADD3 R5, PT, PT, R5, -0x7f, RZ ;  /* 0xffffff8105057810 */ /* 0x000fc60007ffe0ff */
        /* <DEDUP_REMOVED lines=32> */
[----:B------:R-:W-:Y:S02]  /*0c20*/  VIADD R8, R9, 0x20 ;  /* 0x0000002009087836 */ /* 0x000fe40000000000 */
[----:B------:R-:W-:Y:S01]  /*0c30*/  LOP3.LUT R5, R5, 0x800000, RZ, 0xfc, !PT ;  /* 0x0080000005057812 */ /* 0x000fe200078efcff */
[----:B------:R-:W-:Y:S01]  /*0c40*/  IMAD.MOV R7, RZ, RZ, -R9 ;  /* 0x000000ffff077224 */ /* 0x000fe200078e0a09 */
[----:B------:R-:W-:-:S02]  /*0c50*/  FSETP.NEU.FTZ.AND P0, PT, R3, R6, PT ;  /* 0x000000060300720b */ /* 0x000fc40003f1d000 */
[----:B------:R-:W-:Y:S02]  /*0c60*/  SHF.L.U32 R8, R5, R8, RZ ;  /* 0x0000000805087219 */ /* 0x000fe400000006ff */
[----:B------:R-:W-:Y:S02]  /*0c70*/  SEL R6, R7, RZ, P2 ;  /* 0x000000ff07067207 */ /* 0x000fe40001000000 */
[----:B------:R-:W-:Y:S02]  /*0c80*/  ISETP.NE.AND P1, PT, R8, RZ, P1 ;  /* 0x000000ff0800720c */ /* 0x000fe40000f25270 */
[----:B------:R-:W-:Y:S02]  /*0c90*/  SHF.R.U32.HI R6, RZ, R6, R5 ;  /* 0x00000006ff067219 */ /* 0x000fe40000011605 */
[----:B------:R-:W-:Y:S02]  /*0ca0*/  PLOP3.LUT P0, PT, P0, P1, PT, 0xf8, 0x8f ;  /* 0x00000000008f781c */ /* 0x000fe40000703f70 */
[----:B------:R-:W-:-:S02]  /*0cb0*/  SHF.R.U32.HI R8, RZ, 0x1, R6 ;  /* 0x00000001ff087819 */ /* 0x000fc40000011606 */
[----:B------:R-:W-:-:S04]  /*0cc0*/  SEL R3, RZ, 0x1, !P0 ;  /* 0x00000001ff037807 */ /* 0x000fc80004000000 */
[----:B------:R-:W-:-:S04]  /*0cd0*/  LOP3.LUT R3, R3, 0x1, R8, 0xf8, !PT ;  /* 0x0000000103037812 */ /* 0x000fc800078ef808 */
[----:B------:R-:W-:-:S05]  /*0ce0*/  LOP3.LUT R3, R3, R6, RZ, 0xc0, !PT ;  /* 0x0000000603037212 */ /* 0x000fca00078ec0ff */
[----:B------:R-:W-:-:S05]  /*0cf0*/  IMAD.IADD R3, R8, 0x1, R3 ;  /* 0x0000000108037824 */ /* 0x000fca00078e0203 */
[----:B------:R-:W-:Y:S01]  /*0d00*/  LOP3.LUT R0, R3, R0, RZ, 0xfc, !PT ;  /* 0x0000000003007212 */ /* 0x000fe200078efcff */
[----:B------:R-:W-:Y:S06]  /*0d10*/  BRA `(.L_x_55) ;  /* 0x0000000000347947 */ /* 0x000fec0003800000 */
.L_x_54:
[----:B------:R-:W-:-:S04]  /*0d20*/  LOP3.LUT R0, R0, 0x80000000, RZ, 0xc0, !PT ;  /* 0x8000000000007812 */ /* 0x000fc800078ec0ff */
[----:B------:R-:W-:Y:S01]  /*0d30*/  LOP3.LUT R0, R0, 0x7f800000, RZ, 0xfc, !PT ;  /* 0x7f80000000007812 */ /* 0x000fe200078efcff */
[----:B------:R-:W-:Y:S06]  /*0d40*/  BRA `(.L_x_55) ;  /* 0x0000000000287947 */ /* 0x000fec0003800000 */
.L_x_53:
[----:B------:R-:W-:Y:S01]  /*0d50*/  IMAD R0, R6, 0x800000, R0 ;  /* 0x0080000006007824 */ /* 0x000fe200078e0200 */
[----:B------:R-:W-:Y:S06]  /*0d60*/  BRA `(.L_x_55) ;  /* 0x0000000000207947 */ /* 0x000fec0003800000 */
.L_x_52:
[----:B------:R-:W-:-:S04]  /*0d70*/  LOP3.LUT R0, R8, 0x80000000, R7, 0x48, !PT ;  /* 0x8000000008007812 */ /* 0x000fc800078e4807 */
[----:B------:R-:W-:Y:S01]  /*0d80*/  LOP3.LUT R0, R0, 0x7f800000, RZ, 0xfc, !PT ;  /* 0x7f80000000007812 */ /* 0x000fe200078efcff */
[----:B------:R-:W-:Y:S06]  /*0d90*/  BRA `(.L_x_55) ;  /* 0x0000000000147947 */ /* 0x000fec0003800000 */
.L_x_51:
[----:B------:R-:W-:Y:S01]  /*0da0*/  LOP3.LUT R0, R8, 0x80000000, R7, 0x48, !PT ;  /* 0x8000000008007812 */ /* 0x000fe200078e4807 */
[----:B------:R-:W-:Y:S06]  /*0db0*/  BRA `(.L_x_55) ;  /* 0x00000000000c7947 */ /* 0x000fec0003800000 */
.L_x_50:
[----:B------:R-:W0:Y:S01]  /*0dc0*/  MUFU.RSQ R0, -QNAN ;  /* 0xffc0000000007908 */ /* 0x000e220000001400 */
[----:B------:R-:W-:Y:S05]  /*0dd0*/  BRA `(.L_x_55) ;  /* 0x0000000000047947 */ /* 0x000fea0003800000 */
.L_x_49:
[----:B------:R-:W-:-:S07]  /*0de0*/  FADD.FTZ R0, R0, R3 ;  /* 0x0000000300007221 */ /* 0x000fce0000010000 */
.L_x_55:
[----:B------:R-:W-:-:S04]  /*0df0*/  IMAD.MOV.U32 R5, RZ, RZ, 0x0 ;  /* 0x00000000ff057424 */ /* 0x000fc800078e00ff */
[----:B0-----:R-:W-:Y:S05]  /*0e00*/  RET.REL.NODEC R4 `(_Z20computeRowMeanKernelPKfPfii) ;  /* 0xfffffff0047c7950 */ /* 0x001fea0003c3ffff */
.L_x_56:
        /* <DEDUP_REMOVED lines=15> */
.L_x_60:


//--------------------- .nv.shared._Z15layerNormKernelPKfPfS0_S0_S0_S0_iif --------------------------
	.section	.nv.shared._Z15layerNormKernelPKfPfS0_S0_S0_S0_iif,"aw",@nobits
	.sectionflags	@""
	.align	16
	.zero		1024


//--------------------- .nv.shared.reserved.0     --------------------------
	.section	.nv.shared.reserved.0,"aw",@nobits
	.weak		__nv_reservedSMEM_offset_0_alias
	.size		__nv_reservedSMEM_offset_0_alias, 0, 64
	.other		__nv_reservedSMEM_offset_0_alias,@"STO_CUDA_RESERVED_SHARED STV_DEFAULT"
__nv_reservedSMEM_offset_0_alias:
	.zero		0
	.zero		64


//--------------------- .nv.shared._Z24computeRowVarianceKernelPKfS0_Pfii --------------------------
	.section	.nv.shared._Z24computeRowVarianceKernelPKfS0_Pfii,"aw",@nobits
	.sectionflags	@""
	.align	16
	.zero		1024


//--------------------- .nv.shared._Z20computeRowMeanKernelPKfPfii --------------------------
	.section	.nv.shared._Z20computeRowMeanKernelPKfPfii,"aw",@nobits
	.sectionflags	@""
	.align	16
	.zero		1024


//--------------------- .nv.constant0._Z15layerNormKernelPKfPfS0_S0_S0_S0_iif --------------------------
	.section	.nv.constant0._Z15layerNormKernelPKfPfS0_S0_S0_S0_iif,"a",@progbits
	.sectionflags	@""
	.align	4
.nv.constant0._Z15layerNormKernelPKfPfS0_S0_S0_S0_iif:
	.zero		956


//--------------------- .nv.constant0._Z24computeRowVarianceKernelPKfS0_Pfii --------------------------
	.section	.nv.constant0._Z24computeRowVarianceKernelPKfS0_Pfii,"a",@progbits
	.sectionflags	@""
	.align	4
.nv.constant0._Z24computeRowVarianceKernelPKfS0_Pfii:
	.zero		928


//--------------------- .nv.constant0._Z20computeRowMeanKernelPKfPfii --------------------------
	.section	.nv.constant0._Z20computeRowMeanKernelPKfPfii,"a",@progbits
	.sectionflags	@""
	.align	4
.nv.constant0._Z20computeRowMeanKernelPKfPfii:
	.zero		920


//--------------------- SYMBOLS --------------------------

	.type		.nv.reservedSmem.offset0,@object
	.size		.nv.reservedSmem.offset0,0x4
	.type		.nv.reservedSmem.cap,@object
	.size		.nv.reservedSmem.cap,0x4
